	.target	sm_80

	.elftype	@"ET_EXEC"


//--------------------- .note.nv.tkinfo           --------------------------
	.section	.note.nv.tkinfo,"",@"SHT_NOTE"
	.sectionflags	@"SHF_NOTE_NV_TKINFO"
	.tkinfo
        /*0018*/ 	.word	0x00000002
        /*0030*/ 	.string	""
        /*0030*/ 	.string	"ptxas"
        /*0030*/ 	.string	"Cuda compilation tools, release 13.0, V13.0.88"
        /*0030*/ 	.string	"Build cuda_13.0.r13.0/compiler.36424714_0"
        /*0030*/ 	.string	"-arch sm_80 -m 64 "



//--------------------- .note.nv.cuinfo           --------------------------
	.section	.note.nv.cuinfo,"",@"SHT_NOTE"
	.sectionflags	@"SHF_NOTE_NV_CUINFO"
        /*0018*/ 	.short	0x0002
        /*001a*/ 	.short	0x0050
        /*001c*/ 	.short	0x0082
	.zero		2


//--------------------- .nv.info                  --------------------------
	.section	.nv.info,"",@"SHT_CUDA_INFO"
	.align	4


	//----- nvinfo : EIATTR_REGCOUNT
	.align		4
        /*0000*/ 	.byte	0x04, 0x2f
        /*0002*/ 	.short	(.L_12 - .L_11)
	.align		4
.L_11:
        /*0004*/ 	.word	index@(_ZN7cutlass7Kernel2INS_4gemm6kernel20DefaultGemmUniversalIdNS_6layout22AffineRank2ColumnMajorELNS_16ComplexTransformE0ELi1EdNS4_19AffineRank2RowMajorELS6_0ELi1EdNS4_11AffineRankNILi2EEEdNS_4arch15OpClassTensorOpENSA_4Sm80ENS1_9GemmShapeILi128ELi128ELi16EEENSD_ILi32ELi64ELi16EEENSD_ILi8ELi8ELi4EEENS_8epilogue6thread17LinearCombinationIdLi1EddLNSI_9ScaleType4KindE0ELNS_15FloatRoundStyleE2EdEENS1_11threadblock30GemmIdentityThreadblockSwizzleILi8EEELi3ENSA_13OpMultiplyAddELNS1_23SharedMemoryClearOptionE0ELb0ELb0ELb0ENS4_9NoPermuteEST_ST_vE10SelectBaseISQ_vEEEEvNT_6ParamsE)
        /*0008*/ 	.word	0x000000fe


	//----- nvinfo : EIATTR_FRAME_SIZE
	.align		4
.L_12:
        /*000c*/ 	.byte	0x04, 0x11
        /*000e*/ 	.short	(.L_14 - .L_13)
	.align		4
.L_13:
        /*0010*/ 	.word	index@(_ZN7cutlass7Kernel2INS_4gemm6kernel20DefaultGemmUniversalIdNS_6layout22AffineRank2ColumnMajorELNS_16ComplexTransformE0ELi1EdNS4_19AffineRank2RowMajorELS6_0ELi1EdNS4_11AffineRankNILi2EEEdNS_4arch15OpClassTensorOpENSA_4Sm80ENS1_9GemmShapeILi128ELi128ELi16EEENSD_ILi32ELi64ELi16EEENSD_ILi8ELi8ELi4EEENS_8epilogue6thread17LinearCombinationIdLi1EddLNSI_9ScaleType4KindE0ELNS_15FloatRoundStyleE2EdEENS1_11threadblock30GemmIdentityThreadblockSwizzleILi8EEELi3ENSA_13OpMultiplyAddELNS1_23SharedMemoryClearOptionE0ELb0ELb0ELb0ENS4_9NoPermuteEST_ST_vE10SelectBaseISQ_vEEEEvNT_6ParamsE)
        /*0014*/ 	.word	0x00000020


	//----- nvinfo : EIATTR_REGCOUNT
	.align		4
.L_14:
        /*0018*/ 	.byte	0x04, 0x2f
        /*001a*/ 	.short	(.L_16 - .L_15)
	.align		4
.L_15:
        /*001c*/ 	.word	index@(_ZN7cutlass9reference6device6kernel4GemmINS_9TensorRefIdNS_6layout22AffineRank2ColumnMajorEEENS4_IdNS5_19AffineRank2RowMajorEEENS4_IdNS5_11AffineRankNILi2EEEEEddNS_11MatrixShapeILi4ELi4EEENS_12multiply_addIdddEENS_16NumericConverterIddLNS_15FloatRoundStyleE2EEEEEvNS_4gemm9GemmCoordET2_T_T0_SM_T1_SP_T3_)
        /*0020*/ 	.word	0x00000050


	//----- nvinfo : EIATTR_FRAME_SIZE
	.align		4
.L_16:
        /*0024*/ 	.byte	0x04, 0x11
        /*0026*/ 	.short	(.L_18 - .L_17)
	.align		4
.L_17:
        /*0028*/ 	.word	index@(_ZN7cutlass9reference6device6kernel4GemmINS_9TensorRefIdNS_6layout22AffineRank2ColumnMajorEEENS4_IdNS5_19AffineRank2RowMajorEEENS4_IdNS5_11AffineRankNILi2EEEEEddNS_11MatrixShapeILi4ELi4EEENS_12multiply_addIdddEENS_16NumericConverterIddLNS_15FloatRoundStyleE2EEEEEvNS_4gemm9GemmCoordET2_T_T0_SM_T1_SP_T3_)
        /*002c*/ 	.word	0x00000000


	//----- nvinfo : EIATTR_MIN_STACK_SIZE
	.align		4
.L_18:
        /*0030*/ 	.byte	0x04, 0x12
        /*0032*/ 	.short	(.L_20 - .L_19)
	.align		4
.L_19:
        /*0034*/ 	.word	index@(_ZN7cutlass7Kernel2INS_4gemm6kernel20DefaultGemmUniversalIdNS_6layout22AffineRank2ColumnMajorELNS_16ComplexTransformE0ELi1EdNS4_19AffineRank2RowMajorELS6_0ELi1EdNS4_11AffineRankNILi2EEEdNS_4arch15OpClassTensorOpENSA_4Sm80ENS1_9GemmShapeILi128ELi128ELi16EEENSD_ILi32ELi64ELi16EEENSD_ILi8ELi8ELi4EEENS_8epilogue6thread17LinearCombinationIdLi1EddLNSI_9ScaleType4KindE0ELNS_15FloatRoundStyleE2EdEENS1_11threadblock30GemmIdentityThreadblockSwizzleILi8EEELi3ENSA_13OpMultiplyAddELNS1_23SharedMemoryClearOptionE0ELb0ELb0ELb0ENS4_9NoPermuteEST_ST_vE10SelectBaseISQ_vEEEEvNT_6ParamsE)
        /*0038*/ 	.word	0x00000020


	//----- nvinfo : EIATTR_MIN_STACK_SIZE
	.align		4
.L_20:
        /*003c*/ 	.byte	0x04, 0x12
        /*003e*/ 	.short	(.L_22 - .L_21)
	.align		4
.L_21:
        /*0040*/ 	.word	index@(_ZN7cutlass9reference6device6kernel4GemmINS_9TensorRefIdNS_6layout22AffineRank2ColumnMajorEEENS4_IdNS5_19AffineRank2RowMajorEEENS4_IdNS5_11AffineRankNILi2EEEEEddNS_11MatrixShapeILi4ELi4EEENS_12multiply_addIdddEENS_16NumericConverterIddLNS_15FloatRoundStyleE2EEEEEvNS_4gemm9GemmCoordET2_T_T0_SM_T1_SP_T3_)
        /*0044*/ 	.word	0x00000000
.L_22:


//--------------------- .nv.info._ZN7cutlass9reference6device6kernel4GemmINS_9TensorRefIdNS_6layout22AffineRank2ColumnMajorEEENS4_IdNS5_19AffineRank2RowMajorEEENS4_IdNS5_11AffineRankNILi2EEEEEddNS_11MatrixShapeILi4ELi4EEENS_12multiply_addIdddEENS_16NumericConverterIddLNS_15FloatRoundStyleE2EEEEEvNS_4gemm9GemmCoordET2_T_T0_SM_T1_SP_T3_ --------------------------
	.section	.nv.info._ZN7cutlass9reference6device6kernel4GemmINS_9TensorRefIdNS_6layout22AffineRank2ColumnMajorEEENS4_IdNS5_19AffineRank2RowMajorEEENS4_IdNS5_11AffineRankNILi2EEEEEddNS_11MatrixShapeILi4ELi4EEENS_12multiply_addIdddEENS_16NumericConverterIddLNS_15FloatRoundStyleE2EEEEEvNS_4gemm9GemmCoordET2_T_T0_SM_T1_SP_T3_,"",@"SHT_CUDA_INFO"
	.sectionflags	@""
	.align	4


	//----- nvinfo : EIATTR_CUDA_API_VERSION
	.align		4
        /*0000*/ 	.byte	0x04, 0x37
        /*0002*/ 	.short	(.L_24 - .L_23)
.L_23:
        /*0004*/ 	.word	0x00000082


	//----- nvinfo : EIATTR_SW2861232_WAR
	.align		4
.L_24:
        /*0008*/ 	.byte	0x01, 0x35
	.zero		2


	//----- nvinfo : EIATTR_PARAM_CBANK
	.align		4
        /*000c*/ 	.byte	0x04, 0x0a
        /*000e*/ 	.short	(.L_26 - .L_25)
	.align		4
.L_25:
        /*0010*/ 	.word	index@(.nv.constant0._ZN7cutlass9reference6device6kernel4GemmINS_9TensorRefIdNS_6layout22AffineRank2ColumnMajorEEENS4_IdNS5_19AffineRank2RowMajorEEENS4_IdNS5_11AffineRankNILi2EEEEEddNS_11MatrixShapeILi4ELi4EEENS_12multiply_addIdddEENS_16NumericConverterIddLNS_15FloatRoundStyleE2EEEEEvNS_4gemm9GemmCoordET2_T_T0_SM_T1_SP_T3_)
        /*0014*/ 	.short	0x0160
        /*0016*/ 	.short	0x0088


	//----- nvinfo : EIATTR_CBANK_PARAM_SIZE
	.align		4
.L_26:
        /*0018*/ 	.byte	0x03, 0x19
        /*001a*/ 	.short	0x0088


	//----- nvinfo : EIATTR_KPARAM_INFO
	.align		4
        /*001c*/ 	.byte	0x04, 0x17
        /*001e*/ 	.short	(.L_28 - .L_27)
.L_27:
        /*0020*/ 	.word	0x00000000
        /*0024*/ 	.short	0x0007
        /*0026*/ 	.short	0x0080
        /*0028*/ 	.byte	0x00, 0xf0, 0x21, 0x00


	//----- nvinfo : EIATTR_KPARAM_INFO
	.align		4
.L_28:
        /*002c*/ 	.byte	0x04, 0x17
        /*002e*/ 	.short	(.L_30 - .L_29)
.L_29:
        /*0030*/ 	.word	0x00000000
        /*0034*/ 	.short	0x0006
        /*0036*/ 	.short	0x0068
        /*0038*/ 	.byte	0x00, 0xf0, 0x61, 0x00


	//----- nvinfo : EIATTR_KPARAM_INFO
	.align		4
.L_30:
        /*003c*/ 	.byte	0x04, 0x17
        /*003e*/ 	.short	(.L_32 - .L_31)
.L_31:
        /*0040*/ 	.word	0x00000000
        /*0044*/ 	.short	0x0005
        /*0046*/ 	.short	0x0050
        /*0048*/ 	.byte	0x00, 0xf0, 0x61, 0x00


	//----- nvinfo : EIATTR_KPARAM_INFO
	.align		4
.L_32:
        /*004c*/ 	.byte	0x04, 0x17
        /*004e*/ 	.short	(.L_34 - .L_33)
.L_33:
        /*0050*/ 	.word	0x00000000
        /*0054*/ 	.short	0x0004
        /*0056*/ 	.short	0x0048
        /*0058*/ 	.byte	0x00, 0xf0, 0x21, 0x00


	//----- nvinfo : EIATTR_KPARAM_INFO
	.align		4
.L_34:
        /*005c*/ 	.byte	0x04, 0x17
        /*005e*/ 	.short	(.L_36 - .L_35)
.L_35:
        /*0060*/ 	.word	0x00000000
        /*0064*/ 	.short	0x0003
        /*0066*/ 	.short	0x0030
        /*0068*/ 	.byte	0x00, 0xf0, 0x61, 0x00


	//----- nvinfo : EIATTR_KPARAM_INFO
	.align		4
.L_36:
        /*006c*/ 	.byte	0x04, 0x17
        /*006e*/ 	.short	(.L_38 - .L_37)
.L_37:
        /*0070*/ 	.word	0x00000000
        /*0074*/ 	.short	0x0002
        /*0076*/ 	.short	0x0018
        /*0078*/ 	.byte	0x00, 0xf0, 0x61, 0x00


	//----- nvinfo : EIATTR_KPARAM_INFO
	.align		4
.L_38:
        /*007c*/ 	.byte	0x04, 0x17
        /*007e*/ 	.short	(.L_40 - .L_39)
.L_39:
        /*0080*/ 	.word	0x00000000
        /*0084*/ 	.short	0x0001
        /*0086*/ 	.short	0x0010
        /*0088*/ 	.byte	0x00, 0xf0, 0x21, 0x00


	//----- nvinfo : EIATTR_KPARAM_INFO
	.align		4
.L_40:
        /*008c*/ 	.byte	0x04, 0x17
        /*008e*/ 	.short	(.L_42 - .L_41)
.L_41:
        /*0090*/ 	.word	0x00000000
        /*0094*/ 	.short	0x0000
        /*0096*/ 	.short	0x0000
        /*0098*/ 	.byte	0x00, 0xf0, 0x31, 0x00


	//----- nvinfo : EIATTR_MAXREG_COUNT
	.align		4
.L_42:
        /*009c*/ 	.byte	0x03, 0x1b
        /*009e*/ 	.short	0x00ff


	//----- nvinfo : EIATTR_MERCURY_ISA_VERSION
	.align		4
        /*00a0*/ 	.byte	0x03, 0x5f
        /*00a2*/ 	.short	0x0000


	//----- nvinfo : EIATTR_EXIT_INSTR_OFFSETS
	.align		4
        /*00a4*/ 	.byte	0x04, 0x1c
        /*00a6*/ 	.short	(.L_44 - .L_43)


	//   ....[0]....
.L_43:
        /*00a8*/ 	.word	0x00002aa0


	//   ....[1]....
        /*00ac*/ 	.word	0x00002c50


	//----- nvinfo : EIATTR_CRS_STACK_SIZE
	.align		4
.L_44:
        /*00b0*/ 	.byte	0x04, 0x1e
        /*00b2*/ 	.short	(.L_46 - .L_45)
.L_45:
        /*00b4*/ 	.word	0x00000000
.L_46:


//--------------------- .nv.info._ZN7cutlass7Kernel2INS_4gemm6kernel20DefaultGemmUniversalIdNS_6layout22AffineRank2ColumnMajorELNS_16ComplexTransformE0ELi1EdNS4_19AffineRank2RowMajorELS6_0ELi1EdNS4_11AffineRankNILi2EEEdNS_4arch15OpClassTensorOpENSA_4Sm80ENS1_9GemmShapeILi128ELi128ELi16EEENSD_ILi32ELi64ELi16EEENSD_ILi8ELi8ELi4EEENS_8epilogue6thread17LinearCombinationIdLi1EddLNSI_9ScaleType4KindE0ELNS_15FloatRoundStyleE2EdEENS1_11threadblock30GemmIdentityThreadblockSwizzleILi8EEELi3ENSA_13OpMultiplyAddELNS1_23SharedMemoryClearOptionE0ELb0ELb0ELb0ENS4_9NoPermuteEST_ST_vE10SelectBaseISQ_vEEEEvNT_6ParamsE --------------------------
	.section	.nv.info._ZN7cutlass7Kernel2INS_4gemm6kernel20DefaultGemmUniversalIdNS_6layout22AffineRank2ColumnMajorELNS_16ComplexTransformE0ELi1EdNS4_19AffineRank2RowMajorELS6_0ELi1EdNS4_11AffineRankNILi2EEEdNS_4arch15OpClassTensorOpENSA_4Sm80ENS1_9GemmShapeILi128ELi128ELi16EEENSD_ILi32ELi64ELi16EEENSD_ILi8ELi8ELi4EEENS_8epilogue6thread17LinearCombinationIdLi1EddLNSI_9ScaleType4KindE0ELNS_15FloatRoundStyleE2EdEENS1_11threadblock30GemmIdentityThreadblockSwizzleILi8EEELi3ENSA_13OpMultiplyAddELNS1_23SharedMemoryClearOptionE0ELb0ELb0ELb0ENS4_9NoPermuteEST_ST_vE10SelectBaseISQ_vEEEEvNT_6ParamsE,"",@"SHT_CUDA_INFO"
	.sectionflags	@""
	.align	4


	//----- nvinfo : EIATTR_CUDA_API_VERSION
	.align		4
        /*0000*/ 	.byte	0x04, 0x37
        /*0002*/ 	.short	(.L_48 - .L_47)
.L_47:
        /*0004*/ 	.word	0x00000082


	//----- nvinfo : EIATTR_SW2861232_WAR
	.align		4
.L_48:
        /*0008*/ 	.byte	0x01, 0x35
	.zero		2


	//----- nvinfo : EIATTR_PARAM_CBANK
	.align		4
        /*000c*/ 	.byte	0x04, 0x0a
        /*000e*/ 	.short	(.L_50 - .L_49)
	.align		4
.L_49:
        /*0010*/ 	.word	index@(.nv.constant0._ZN7cutlass7Kernel2INS_4gemm6kernel20DefaultGemmUniversalIdNS_6layout22AffineRank2ColumnMajorELNS_16ComplexTransformE0ELi1EdNS4_19AffineRank2RowMajorELS6_0ELi1EdNS4_11AffineRankNILi2EEEdNS_4arch15OpClassTensorOpENSA_4Sm80ENS1_9GemmShapeILi128ELi128ELi16EEENSD_ILi32ELi64ELi16EEENSD_ILi8ELi8ELi4EEENS_8epilogue6thread17LinearCombinationIdLi1EddLNSI_9ScaleType4KindE0ELNS_15FloatRoundStyleE2EdEENS1_11threadblock30GemmIdentityThreadblockSwizzleILi8EEELi3ENSA_13OpMultiplyAddELNS1_23SharedMemoryClearOptionE0ELb0ELb0ELb0ENS4_9NoPermuteEST_ST_vE10SelectBaseISQ_vEEEEvNT_6ParamsE)
        /*0014*/ 	.short	0x0160
        /*0016*/ 	.short	0x01b8


	//----- nvinfo : EIATTR_CBANK_PARAM_SIZE
	.align		4
.L_50:
        /*0018*/ 	.byte	0x03, 0x19
        /*001a*/ 	.short	0x01b8


	//----- nvinfo : EIATTR_KPARAM_INFO
	.align		4
        /*001c*/ 	.byte	0x04, 0x17
        /*001e*/ 	.short	(.L_52 - .L_51)
.L_51:
        /*0020*/ 	.word	0x00000000
        /*0024*/ 	.short	0x0000
        /*0026*/ 	.short	0x0000
        /*0028*/ 	.byte	0x00, 0xf0, 0xe1, 0x06


	//----- nvinfo : EIATTR_MAXREG_COUNT
	.align		4
.L_52:
        /*002c*/ 	.byte	0x03, 0x1b
        /*002e*/ 	.short	0x00ff


	//----- nvinfo : EIATTR_NUM_BARRIERS
	.align		4
        /*0030*/ 	.byte	0x02, 0x4c
        /*0032*/ 	.byte	0x01
	.zero		1


	//----- nvinfo : EIATTR_ANNOTATIONS
	.align		4
        /*0034*/ 	.byte	0x04, 0x55
        /*0036*/ 	.short	(.L_54 - .L_53)


	//   ....[0]....
.L_53:
        /*0038*/ 	.word	0x00000001
        /*003c*/ 	.byte	0x90, 0x45, 0x00, 0x00, 0x01, 0x00, 0x00, 0x00, 0x70, 0x48, 0x00, 0x00, 0x01, 0x00, 0x00, 0x00
        /*004c*/ 	.byte	0x20, 0x49, 0x00, 0x00, 0x01, 0x00, 0x00, 0x00, 0x90, 0x49, 0x00, 0x00, 0x01, 0x00, 0x00, 0x00
        /*005c*/ 	.byte	0xc0, 0x6f, 0x00, 0x00, 0x01, 0x00, 0x00, 0x00, 0xf0, 0x6f, 0x00, 0x00, 0x01, 0x00, 0x00, 0x00
        /*006c*/ 	.byte	0x20, 0x70, 0x00, 0x00, 0x01, 0x00, 0x00, 0x00, 0x60, 0x70, 0x00, 0x00


	//----- nvinfo : EIATTR_MERCURY_ISA_VERSION
	.align		4
.L_54:
        /*0078*/ 	.byte	0x03, 0x5f
        /*007a*/ 	.short	0x0000


	//----- nvinfo : EIATTR_COOP_GROUP_MASK_REGIDS
	.align		4
        /*007c*/ 	.byte	0x04, 0x29
        /*007e*/ 	.short	(.L_56 - .L_55)


	//   ....[0]....
.L_55:
        /*0080*/ 	.word	0xffffffff


	//----- nvinfo : EIATTR_COOP_GROUP_INSTR_OFFSETS
	.align		4
.L_56:
        /*0084*/ 	.byte	0x04, 0x28
        /*0086*/ 	.short	(.L_58 - .L_57)


	//   ....[0]....
.L_57:
        /*0088*/ 	.word	0x00001c30


	//----- nvinfo : EIATTR_EXIT_INSTR_OFFSETS
	.align		4
.L_58:
        /*008c*/ 	.byte	0x04, 0x1c
        /*008e*/ 	.short	(.L_60 - .L_59)


	//   ....[0]....
.L_59:
        /*0090*/ 	.word	0x000000c0


	//   ....[1]....
        /*0094*/ 	.word	0x0000a8e0


	//   ....[2]....
        /*0098*/ 	.word	0x0000a950


	//   ....[3]....
        /*009c*/ 	.word	0x0000a9d0


	//----- nvinfo : EIATTR_CTAIDZ_USED
	.align		4
.L_60:
        /*00a0*/ 	.byte	0x01, 0x04
	.zero		2


	//----- nvinfo : EIATTR_CRS_STACK_SIZE
	.align		4
        /*00a4*/ 	.byte	0x04, 0x1e
        /*00a6*/ 	.short	(.L_62 - .L_61)
.L_61:
        /*00a8*/ 	.word	0x00000000
.L_62:


//--------------------- .nv.callgraph             --------------------------
	.section	.nv.callgraph,"",@"SHT_CUDA_CALLGRAPH"
	.align	4
	.sectionentsize	8
	.align		4
        /*0000*/ 	.word	0x00000000
	.align		4
        /*0004*/ 	.word	0xffffffff
	.align		4
        /*0008*/ 	.word	0x00000000
	.align		4
        /*000c*/ 	.word	0xfffffffe
	.align		4
        /*0010*/ 	.word	0x00000000
	.align		4
        /*0014*/ 	.word	0xfffffffd
	.align		4
        /*0018*/ 	.word	0x00000000
	.align		4
        /*001c*/ 	.word	0xfffffffc


//--------------------- .nv.rel.action            --------------------------
	.section	.nv.rel.action,"",@"SHT_CUDA_RELOCINFO"
	.align	8
	.sectionentsize	8
        /*0000*/ 	.byte	0x73, 0x00, 0x00, 0x00, 0x00, 0x00, 0x00, 0x00, 0x00, 0x00, 0x00, 0x11, 0x25, 0x00, 0x05, 0x36


//--------------------- .nv.constant4             --------------------------
	.section	.nv.constant4,"a",@progbits
	.align	8
	.align		8
.nv.constant4:
        /*0000*/ 	.dword	_ZN33_INTERNAL_987f72b4_4_k_cu__Z3runv4cuda3std3__45__cpo5beginE
	.align		8
        /*0008*/ 	.dword	_ZN33_INTERNAL_987f72b4_4_k_cu__Z3runv4cuda3std3__45__cpo3endE
	.align		8
        /*0010*/ 	.dword	_ZN33_INTERNAL_987f72b4_4_k_cu__Z3runv4cuda3std3__45__cpo6cbeginE
	.align		8
        /*0018*/ 	.dword	_ZN33_INTERNAL_987f72b4_4_k_cu__Z3runv4cuda3std3__45__cpo4cendE
	.align		8
        /*0020*/ 	.dword	_ZN33_INTERNAL_987f72b4_4_k_cu__Z3runv4cuda3std3__435_GLOBAL__N__987f72b4_4_k_cu__Z3runv6ignoreE
	.align		8
        /*0028*/ 	.dword	_ZN33_INTERNAL_987f72b4_4_k_cu__Z3runv4cuda3std3__419piecewise_constructE
	.align		8
        /*0030*/ 	.dword	_ZN33_INTERNAL_987f72b4_4_k_cu__Z3runv4cuda3std3__48in_placeE
	.align		8
        /*0038*/ 	.dword	_ZN33_INTERNAL_987f72b4_4_k_cu__Z3runv4cuda3std6ranges3__45__cpo4swapE
	.align		8
        /*0040*/ 	.dword	_ZN33_INTERNAL_987f72b4_4_k_cu__Z3runv4cuda3std6ranges3__45__cpo9iter_moveE
	.align		8
        /*0048*/ 	.dword	_ZN33_INTERNAL_987f72b4_4_k_cu__Z3runv4cute7productE
	.align		8
        /*0050*/ 	.dword	_ZN33_INTERNAL_987f72b4_4_k_cu__Z3runv4cute1_E


//--------------------- .nv.constant0._ZN7cutlass9reference6device6kernel4GemmINS_9TensorRefIdNS_6layout22AffineRank2ColumnMajorEEENS4_IdNS5_19AffineRank2RowMajorEEENS4_IdNS5_11AffineRankNILi2EEEEEddNS_11MatrixShapeILi4ELi4EEENS_12multiply_addIdddEENS_16NumericConverterIddLNS_15FloatRoundStyleE2EEEEEvNS_4gemm9GemmCoordET2_T_T0_SM_T1_SP_T3_ --------------------------
	.section	.nv.constant0._ZN7cutlass9reference6device6kernel4GemmINS_9TensorRefIdNS_6layout22AffineRank2ColumnMajorEEENS4_IdNS5_19AffineRank2RowMajorEEENS4_IdNS5_11AffineRankNILi2EEEEEddNS_11MatrixShapeILi4ELi4EEENS_12multiply_addIdddEENS_16NumericConverterIddLNS_15FloatRoundStyleE2EEEEEvNS_4gemm9GemmCoordET2_T_T0_SM_T1_SP_T3_,"a",@progbits
	.sectionflags	@""
	.align	4
.nv.constant0._ZN7cutlass9reference6device6kernel4GemmINS_9TensorRefIdNS_6layout22AffineRank2ColumnMajorEEENS4_IdNS5_19AffineRank2RowMajorEEENS4_IdNS5_11AffineRankNILi2EEEEEddNS_11MatrixShapeILi4ELi4EEENS_12multiply_addIdddEENS_16NumericConverterIddLNS_15FloatRoundStyleE2EEEEEvNS_4gemm9GemmCoordET2_T_T0_SM_T1_SP_T3_:
	.zero		488


//--------------------- .nv.constant0._ZN7cutlass7Kernel2INS_4gemm6kernel20DefaultGemmUniversalIdNS_6layout22AffineRank2ColumnMajorELNS_16ComplexTransformE0ELi1EdNS4_19AffineRank2RowMajorELS6_0ELi1EdNS4_11AffineRankNILi2EEEdNS_4arch15OpClassTensorOpENSA_4Sm80ENS1_9GemmShapeILi128ELi128ELi16EEENSD_ILi32ELi64ELi16EEENSD_ILi8ELi8ELi4EEENS_8epilogue6thread17LinearCombinationIdLi1EddLNSI_9ScaleType4KindE0ELNS_15FloatRoundStyleE2EdEENS1_11threadblock30GemmIdentityThreadblockSwizzleILi8EEELi3ENSA_13OpMultiplyAddELNS1_23SharedMemoryClearOptionE0ELb0ELb0ELb0ENS4_9NoPermuteEST_ST_vE10SelectBaseISQ_vEEEEvNT_6ParamsE --------------------------
	.section	.nv.constant0._ZN7cutlass7Kernel2INS_4gemm6kernel20DefaultGemmUniversalIdNS_6layout22AffineRank2ColumnMajorELNS_16ComplexTransformE0ELi1EdNS4_19AffineRank2RowMajorELS6_0ELi1EdNS4_11AffineRankNILi2EEEdNS_4arch15OpClassTensorOpENSA_4Sm80ENS1_9GemmShapeILi128ELi128ELi16EEENSD_ILi32ELi64ELi16EEENSD_ILi8ELi8ELi4EEENS_8epilogue6thread17LinearCombinationIdLi1EddLNSI_9ScaleType4KindE0ELNS_15FloatRoundStyleE2EdEENS1_11threadblock30GemmIdentityThreadblockSwizzleILi8EEELi3ENSA_13OpMultiplyAddELNS1_23SharedMemoryClearOptionE0ELb0ELb0ELb0ENS4_9NoPermuteEST_ST_vE10SelectBaseISQ_vEEEEvNT_6ParamsE,"a",@progbits
	.sectionflags	@""
	.align	4
.nv.constant0._ZN7cutlass7Kernel2INS_4gemm6kernel20DefaultGemmUniversalIdNS_6layout22AffineRank2ColumnMajorELNS_16ComplexTransformE0ELi1EdNS4_19AffineRank2RowMajorELS6_0ELi1EdNS4_11AffineRankNILi2EEEdNS_4arch15OpClassTensorOpENSA_4Sm80ENS1_9GemmShapeILi128ELi128ELi16EEENSD_ILi32ELi64ELi16EEENSD_ILi8ELi8ELi4EEENS_8epilogue6thread17LinearCombinationIdLi1EddLNSI_9ScaleType4KindE0ELNS_15FloatRoundStyleE2EdEENS1_11threadblock30GemmIdentityThreadblockSwizzleILi8EEELi3ENSA_13OpMultiplyAddELNS1_23SharedMemoryClearOptionE0ELb0ELb0ELb0ENS4_9NoPermuteEST_ST_vE10SelectBaseISQ_vEEEEvNT_6ParamsE:
	.zero		792


//--------------------- .text._ZN7cutlass9reference6device6kernel4GemmINS_9TensorRefIdNS_6layout22AffineRank2ColumnMajorEEENS4_IdNS5_19AffineRank2RowMajorEEENS4_IdNS5_11AffineRankNILi2EEEEEddNS_11MatrixShapeILi4ELi4EEENS_12multiply_addIdddEENS_16NumericConverterIddLNS_15FloatRoundStyleE2EEEEEvNS_4gemm9GemmCoordET2_T_T0_SM_T1_SP_T3_ --------------------------
	.section	.text._ZN7cutlass9reference6device6kernel4GemmINS_9TensorRefIdNS_6layout22AffineRank2ColumnMajorEEENS4_IdNS5_19AffineRank2RowMajorEEENS4_IdNS5_11AffineRankNILi2EEEEEddNS_11MatrixShapeILi4ELi4EEENS_12multiply_addIdddEENS_16NumericConverterIddLNS_15FloatRoundStyleE2EEEEEvNS_4gemm9GemmCoordET2_T_T0_SM_T1_SP_T3_,"ax",@progbits
	.sectioninfo	@"SHI_REGISTERS=80"
	.align	128
        .global         _ZN7cutlass9reference6device6kernel4GemmINS_9TensorRefIdNS_6layout22AffineRank2ColumnMajorEEENS4_IdNS5_19AffineRank2RowMajorEEENS4_IdNS5_11AffineRankNILi2EEEEEddNS_11MatrixShapeILi4ELi4EEENS_12multiply_addIdddEENS_16NumericConverterIddLNS_15FloatRoundStyleE2EEEEEvNS_4gemm9GemmCoordET2_T_T0_SM_T1_SP_T3_
        .type           _ZN7cutlass9reference6device6kernel4GemmINS_9TensorRefIdNS_6layout22AffineRank2ColumnMajorEEENS4_IdNS5_19AffineRank2RowMajorEEENS4_IdNS5_11AffineRankNILi2EEEEEddNS_11MatrixShapeILi4ELi4EEENS_12multiply_addIdddEENS_16NumericConverterIddLNS_15FloatRoundStyleE2EEEEEvNS_4gemm9GemmCoordET2_T_T0_SM_T1_SP_T3_,@function
        .size           _ZN7cutlass9reference6device6kernel4GemmINS_9TensorRefIdNS_6layout22AffineRank2ColumnMajorEEENS4_IdNS5_19AffineRank2RowMajorEEENS4_IdNS5_11AffineRankNILi2EEEEEddNS_11MatrixShapeILi4ELi4EEENS_12multiply_addIdddEENS_16NumericConverterIddLNS_15FloatRoundStyleE2EEEEEvNS_4gemm9GemmCoordET2_T_T0_SM_T1_SP_T3_,(.L_x_57 - _ZN7cutlass9reference6device6kernel4GemmINS_9TensorRefIdNS_6layout22AffineRank2ColumnMajorEEENS4_IdNS5_19AffineRank2RowMajorEEENS4_IdNS5_11AffineRankNILi2EEEEEddNS_11MatrixShapeILi4ELi4EEENS_12multiply_addIdddEENS_16NumericConverterIddLNS_15FloatRoundStyleE2EEEEEvNS_4gemm9GemmCoordET2_T_T0_SM_T1_SP_T3_)
        .other          _ZN7cutlass9reference6device6kernel4GemmINS_9TensorRefIdNS_6layout22AffineRank2ColumnMajorEEENS4_IdNS5_19AffineRank2RowMajorEEENS4_IdNS5_11AffineRankNILi2EEEEEddNS_11MatrixShapeILi4ELi4EEENS_12multiply_addIdddEENS_16NumericConverterIddLNS_15FloatRoundStyleE2EEEEEvNS_4gemm9GemmCoordET2_T_T0_SM_T1_SP_T3_,@"STO_CUDA_ENTRY STV_DEFAULT"
_ZN7cutlass9reference6device6kernel4GemmINS_9TensorRefIdNS_6layout22AffineRank2ColumnMajorEEENS4_IdNS5_19AffineRank2RowMajorEEENS4_IdNS5_11AffineRankNILi2EEEEEddNS_11MatrixShapeILi4ELi4EEENS_12multiply_addIdddEENS_16NumericConverterIddLNS_15FloatRoundStyleE2EEEEEvNS_4gemm9GemmCoordET2_T_T0_SM_T1_SP_T3_:
.text._ZN7cutlass9reference6device6kernel4GemmINS_9TensorRefIdNS_6layout22AffineRank2ColumnMajorEEENS4_IdNS5_19AffineRank2RowMajorEEENS4_IdNS5_11AffineRankNILi2EEEEEddNS_11MatrixShapeILi4ELi4EEENS_12multiply_addIdddEENS_16NumericConverterIddLNS_15FloatRoundStyleE2EEEEEvNS_4gemm9GemmCoordET2_T_T0_SM_T1_SP_T3_:
[----:B------:R-:W-:Y:S02]  /*0000*/  MOV R1, c[0x0][0x28] ;  /* 0x00000a0000017a02 */ /* 0x000fe40000000f00 */
[----:B------:R-:W0:Y:S01]  /*0010*/  S2R R3, SR_TID.X ;  /* 0x0000000000037919 */ /* 0x000e220000002100 */
[----:B------:R-:W-:Y:S01]  /*0020*/  MOV R2, c[0x0][0x168] ;  /* 0x00005a0000027a02 */ /* 0x000fe20000000f00 */
[----:B------:R-:W-:Y:S01]  /*0030*/  IMAD.MOV.U32 R33, RZ, RZ, c[0x0][0x1e4] ;  /* 0x00007900ff217624 */ /* 0x000fe200078e00ff */
[----:B------:R-:W-:Y:S01]  /*0040*/  MOV R32, c[0x0][0x1e0] ;  /* 0x0000780000207a02 */ /* 0x000fe20000000f00 */
[----:B------:R-:W0:Y:S01]  /*0050*/  S2R R70, SR_CTAID.X ;  /* 0x0000000000467919 */ /* 0x000e220000002500 */
[----:B------:R-:W-:Y:S01]  /*0060*/  ISETP.GE.AND P0, PT, R2, 0x1, PT ;  /* 0x000000010200780c */ /* 0x000fe20003f06270 */
[----:B------:R-:W-:Y:S01]  /*0070*/  IMAD.MOV.U32 R31, RZ, RZ, c[0x0][0x1e4] ;  /* 0x00007900ff1f7624 */ /* 0x000fe200078e00ff */
[----:B------:R-:W-:Y:S01]  /*0080*/  MOV R30, c[0x0][0x1e0] ;  /* 0x00007800001e7a02 */ /* 0x000fe20000000f00 */
[----:B------:R-:W1:Y:S01]  /*0090*/  S2R R0, SR_CTAID.Y ;  /* 0x0000000000007919 */ /* 0x000e620000002600 */
[----:B------:R-:W-:Y:S01]  /*00a0*/  MOV R28, c[0x0][0x1e0] ;  /* 0x00007800001c7a02 */ /* 0x000fe20000000f00 */
[----:B------:R-:W-:Y:S01]  /*00b0*/  IMAD.MOV.U32 R29, RZ, RZ, c[0x0][0x1e4] ;  /* 0x00007900ff1d7624 */ /* 0x000fe200078e00ff */
[----:B------:R-:W-:Y:S01]  /*00c0*/  MOV R26, c[0x0][0x1e0] ;  /* 0x00007800001a7a02 */ /* 0x000fe20000000f00 */
[----:B------:R-:W1:Y:S01]  /*00d0*/  S2R R69, SR_TID.Y ;  /* 0x0000000000457919 */ /* 0x000e620000002200 */
[----:B------:R-:W-:Y:S01]  /*00e0*/  IMAD.MOV.U32 R27, RZ, RZ, c[0x0][0x1e4] ;  /* 0x00007900ff1b7624 */ /* 0x000fe200078e00ff */
[----:B------:R-:W-:Y:S01]  /*00f0*/  MOV R24, c[0x0][0x1e0] ;  /* 0x0000780000187a02 */ /* 0x000fe20000000f00 */
        /* <DEDUP_REMOVED lines=14> */
[----:B0-----:R-:W-:Y:S01]  /*01e0*/  IMAD R70, R70, c[0x0][0x0], R3 ;  /* 0x0000000046467a24 */ /* 0x001fe200078e0203 */
[----:B------:R-:W-:Y:S01]  /*01f0*/  MOV R8, c[0x0][0x1e0] ;  /* 0x0000780000087a02 */ /* 0x000fe20000000f00 */
[----:B------:R-:W-:Y:S01]  /*0200*/  IMAD.MOV.U32 R11, RZ, RZ, c[0x0][0x1e4] ;  /* 0x00007900ff0b7624 */ /* 0x000fe200078e00ff */
[----:B------:R-:W-:Y:S01]  /*0210*/  MOV R6, c[0x0][0x1e0] ;  /* 0x0000780000067a02 */ /* 0x000fe20000000f00 */
[----:B------:R-:W-:Y:S01]  /*0220*/  IMAD.MOV.U32 R9, RZ, RZ, c[0x0][0x1e4] ;  /* 0x00007900ff097624 */ /* 0x000fe200078e00ff */
[----:B------:R-:W-:Y:S01]  /*0230*/  MOV R4, c[0x0][0x1e0] ;  /* 0x0000780000047a02 */ /* 0x000fe20000000f00 */
[----:B------:R-:W-:Y:S01]  /*0240*/  IMAD.MOV.U32 R7, RZ, RZ, c[0x0][0x1e4] ;  /* 0x00007900ff077624 */ /* 0x000fe200078e00ff */
[----:B------:R-:W-:Y:S01]  /*0250*/  MOV R2, c[0x0][0x1e0] ;  /* 0x0000780000027a02 */ /* 0x000fe20000000f00 */
[----:B-1----:R-:W-:Y:S01]  /*0260*/  IMAD R69, R0, c[0x0][0x4], R69 ;  /* 0x0000010000457a24 */ /* 0x002fe200078e0245 */
[----:B------:R-:W-:Y:S01]  /*0270*/  SHF.L.U32 R70, R70, 0x2, RZ ;  /* 0x0000000246467819 */ /* 0x000fe200000006ff */
[----:B------:R-:W-:-:S02]  /*0280*/  IMAD.MOV.U32 R5, RZ, RZ, c[0x0][0x1e4] ;  /* 0x00007900ff057624 */ /* 0x000fc400078e00ff */
[----:B------:R-:W-:Y:S02]  /*0290*/  IMAD.MOV.U32 R3, RZ, RZ, c[0x0][0x1e4] ;  /* 0x00007900ff037624 */ /* 0x000fe400078e00ff */
[----:B------:R-:W-:Y:S01]  /*02a0*/  IMAD.SHL.U32 R69, R69, 0x4, RZ ;  /* 0x0000000445457824 */ /* 0x000fe200078e00ff */
[----:B------:R-:W-:Y:S05]  /*02b0*/  @!P0 BRA `(.L_x_0) ;  /* 0x00000b0000008947 */ /* 0x000fea0003800000 */
[C---:B------:R-:W-:Y:S01]  /*02c0*/  IADD3 R50, R70.reuse, 0x1, RZ ;  /* 0x0000000146327810 */ /* 0x040fe20007ffe0ff */
[----:B------:R-:W-:Y:S01]  /*02d0*/  UMOV UR8, 0x3 ;  /* 0x0000000300087882 */ /* 0x000fe20000000000 */
[----:B------:R-:W-:Y:S01]  /*02e0*/  IADD3 R8, R70, 0x3, RZ ;  /* 0x0000000346087810 */ /* 0x000fe20007ffe0ff */
[----:B------:R-:W-:Y:S01]  /*02f0*/  ULDC.64 UR4, c[0x0][0x198] ;  /* 0x0000660000047ab9 */ /* 0x000fe20000000a00 */
[----:B------:R-:W-:Y:S01]  /*0300*/  ISETP.GE.AND P0, PT, R50, c[0x0][0x160], PT ;  /* 0x0000580032007a0c */ /* 0x000fe20003f06270 */
[----:B------:R-:W-:Y:S01]  /*0310*/  HFMA2.MMA R68, -RZ, RZ, 0, 0 ;  /* 0x00000000ff447435 */ /* 0x000fe200000001ff */
[C---:B------:R-:W-:Y:S01]  /*0320*/  IADD3 R0, R70.reuse, 0x2, RZ ;  /* 0x0000000246007810 */ /* 0x040fe20007ffe0ff */
[----:B------:R-:W-:Y:S01]  /*0330*/  USHF.L.U64.HI UR6, UR4, UR8, UR5 ;  /* 0x0000000804067299 */ /* 0x000fe20008010205 */
[----:B------:R-:W-:Y:S01]  /*0340*/  SHF.R.S32.HI R59, RZ, 0x1f, R8 ;  /* 0x0000001fff3b7819 */ /* 0x000fe20000011408 */
[----:B------:R-:W-:Y:S01]  /*0350*/  USHF.L.U32 UR7, UR4, 0x3, URZ ;  /* 0x0000000304077899 */ /* 0x000fe2000800063f */
[C---:B------:R-:W-:Y:S01]  /*0360*/  IADD3 R4, R70.reuse, 0x1, RZ ;  /* 0x0000000146047810 */ /* 0x040fe20007ffe0ff */
[----:B------:R-:W-:Y:S01]  /*0370*/  CS2R R48, SRZ ;  /* 0x0000000000307805 */ /* 0x000fe2000001ff00 */
[----:B------:R-:W-:Y:S01]  /*0380*/  IADD3 R2, R70, 0x3, RZ ;  /* 0x0000000346027810 */ /* 0x000fe20007ffe0ff */
[----:B------:R-:W-:Y:S01]  /*0390*/  IMAD R59, R59, c[0x0][0x180], RZ ;  /* 0x000060003b3b7a24 */ /* 0x000fe200078e02ff */
[----:B------:R-:W-:Y:S01]  /*03a0*/  P2R R3, PR, RZ, 0x1 ;  /* 0x00000001ff037803 */ /* 0x000fe20000000000 */
[----:B------:R-:W-:Y:S01]  /*03b0*/  ULDC.64 UR4, c[0x0][0x188] ;  /* 0x0000620000047ab9 */ /* 0x000fe20000000a00 */
[----:B------:R-:W-:Y:S01]  /*03c0*/  ISETP.GE.AND P0, PT, R0, c[0x0][0x160], PT ;  /* 0x0000580000007a0c */ /* 0x000fe20003f06270 */
[----:B------:R-:W-:Y:S01]  /*03d0*/  IMAD R59, R8, c[0x0][0x184], R59 ;  /* 0x00006100083b7a24 */ /* 0x000fe200078e023b */
[----:B------:R-:W-:Y:S01]  /*03e0*/  SHF.R.S32.HI R65, RZ, 0x1f, R4 ;  /* 0x0000001fff417819 */ /* 0x000fe20000011404 */
[----:B------:R-:W-:Y:S01]  /*03f0*/  IMAD.MOV.U32 R30, RZ, RZ, c[0x0][0x1e0] ;  /* 0x00007800ff1e7624 */ /* 0x000fe200078e00ff */
[----:B------:R-:W-:Y:S01]  /*0400*/  ISETP.GE.AND P6, PT, R2, c[0x0][0x160], PT ;  /* 0x0000580002007a0c */ /* 0x000fe20003fc6270 */
[----:B------:R-:W-:Y:S01]  /*0410*/  IMAD.MOV.U32 R31, RZ, RZ, c[0x0][0x1e4] ;  /* 0x00007900ff1f7624 */ /* 0x000fe200078e00ff */
[----:B------:R-:W-:Y:S01]  /*0420*/  P2R R2, PR, RZ, 0x1 ;  /* 0x00000001ff027803 */ /* 0x000fe20000000000 */
[----:B------:R-:W-:Y:S01]  /*0430*/  IMAD R65, R65, c[0x0][0x180], RZ ;  /* 0x0000600041417a24 */ /* 0x000fe200078e02ff */
[----:B------:R-:W-:Y:S01]  /*0440*/  IADD3 R5, R69, 0x1, RZ ;  /* 0x0000000145057810 */ /* 0x000fe20007ffe0ff */
[----:B------:R-:W-:Y:S01]  /*0450*/  IMAD.WIDE.U32 R2, R8, c[0x0][0x180], RZ ;  /* 0x0000600008027a25 */ /* 0x000fe200078e00ff */
[----:B------:R-:W-:Y:S01]  /*0460*/  IADD3 R6, R70, 0x2, RZ ;  /* 0x0000000246067810 */ /* 0x000fe20007ffe0ff */
[----:B------:R-:W-:Y:S01]  /*0470*/  CS2R R46, SRZ ;  /* 0x00000000002e7805 */ /* 0x000fe2000001ff00 */
[----:B------:R-:W-:Y:S01]  /*0480*/  ISETP.GE.AND P4, PT, R5, c[0x0][0x164], PT ;  /* 0x0000590005007a0c */ /* 0x000fe20003f86270 */
[----:B------:R-:W-:Y:S01]  /*0490*/  IMAD.IADD R59, R3, 0x1, R59 ;  /* 0x00000001033b7824 */ /* 0x000fe200078e023b */
[----:B------:R-:W-:Y:S01]  /*04a0*/  SHF.R.S32.HI R63, RZ, 0x1f, R6 ;  /* 0x0000001fff3f7819 */ /* 0x000fe20000011406 */
[----:B------:R-:W-:Y:S01]  /*04b0*/  IMAD R65, R4, c[0x0][0x184], R65 ;  /* 0x0000610004417a24 */ /* 0x000fe200078e0241 */
[----:B------:R-:W-:Y:S01]  /*04c0*/  LEA R60, P0, R2, c[0x0][0x178], 0x3 ;  /* 0x00005e00023c7a11 */ /* 0x000fe200078018ff */
[----:B------:R-:W-:Y:S01]  /*04d0*/  IMAD.WIDE.U32 R4, R4, c[0x0][0x180], RZ ;  /* 0x0000600004047a25 */ /* 0x000fe200078e00ff */
[----:B------:R-:W-:Y:S01]  /*04e0*/  SHF.R.S32.HI R67, RZ, 0x1f, R70 ;  /* 0x0000001fff437819 */ /* 0x000fe20000011446 */
[----:B------:R-:W-:Y:S01]  /*04f0*/  CS2R R44, SRZ ;  /* 0x00000000002c7805 */ /* 0x000fe2000001ff00 */
[----:B------:R-:W-:Y:S01]  /*0500*/  LEA.HI.X R59, R2, c[0x0][0x17c], R59, 0x3, P0 ;  /* 0x00005f00023b7a11 */ /* 0x000fe200000f1c3b */
[----:B------:R-:W-:Y:S01]  /*0510*/  IMAD.IADD R65, R5, 0x1, R65 ;  /* 0x0000000105417824 */ /* 0x000fe200078e0241 */
[----:B------:R-:W-:Y:S01]  /*0520*/  IADD3 R2, R69, 0x2, RZ ;  /* 0x0000000245027810 */ /* 0x000fe20007ffe0ff */
[----:B------:R-:W-:Y:S01]  /*0530*/  IMAD R63, R63, c[0x0][0x180], RZ ;  /* 0x000060003f3f7a24 */ /* 0x000fe200078e02ff */
[----:B------:R-:W-:Y:S01]  /*0540*/  LEA R64, P0, R4, c[0x0][0x178], 0x3 ;  /* 0x00005e0004407a11 */ /* 0x000fe200078018ff */
[----:B------:R-:W-:Y:S01]  /*0550*/  IMAD R67, R67, c[0x0][0x180], RZ ;  /* 0x0000600043437a24 */ /* 0x000fe200078e02ff */
[----:B------:R-:W-:Y:S01]  /*0560*/  ISETP.GE.AND P3, PT, R2, c[0x0][0x164], PT ;  /* 0x0000590002007a0c */ /* 0x000fe20003f66270 */
[----:B------:R-:W-:Y:S01]  /*0570*/  IMAD R63, R6, c[0x0][0x184], R63 ;  /* 0x00006100063f7a24 */ /* 0x000fe200078e023f */
[----:B------:R-:W-:Y:S01]  /*0580*/  LEA.HI.X R65, R4, c[0x0][0x17c], R65, 0x3, P0 ;  /* 0x00005f0004417a11 */ /* 0x000fe200000f1c41 */
[----:B------:R-:W-:Y:S01]  /*0590*/  IMAD.WIDE.U32 R6, R6, c[0x0][0x180], RZ ;  /* 0x0000600006067a25 */ /* 0x000fe200078e00ff */
[----:B------:R-:W-:Y:S01]  /*05a0*/  SHF.R.S32.HI R3, RZ, 0x1f, R69 ;  /* 0x0000001fff037819 */ /* 0x000fe20000011445 */
[----:B------:R-:W-:Y:S01]  /*05b0*/  CS2R R36, SRZ ;  /* 0x0000000000247805 */ /* 0x000fe2000001ff00 */
[----:B------:R-:W-:Y:S01]  /*05c0*/  IADD3 R2, R69, 0x3, RZ ;  /* 0x0000000345027810 */ /* 0x000fe20007ffe0ff */
[----:B------:R-:W-:Y:S01]  /*05d0*/  IMAD.WIDE.U32 R4, R70, c[0x0][0x180], RZ ;  /* 0x0000600046047a25 */ /* 0x000fe200078e00ff */
[----:B------:R-:W-:Y:S01]  /*05e0*/  LEA R62, P1, R6, c[0x0][0x178], 0x3 ;  /* 0x00005e00063e7a11 */ /* 0x000fe200078218ff */
[----:B------:R-:W-:Y:S01]  /*05f0*/  CS2R R42, SRZ ;  /* 0x00000000002a7805 */ /* 0x000fe2000001ff00 */
[----:B------:R-:W-:Y:S01]  /*0600*/  ISETP.GE.AND P2, PT, R2, c[0x0][0x164], PT ;  /* 0x0000590002007a0c */ /* 0x000fe20003f46270 */
[----:B------:R-:W-:Y:S01]  /*0610*/  IMAD R67, R70, c[0x0][0x184], R67 ;  /* 0x0000610046437a24 */ /* 0x000fe200078e0243 */
[----:B------:R-:W-:Y:S01]  /*0620*/  LEA R66, P0, R4, c[0x0][0x178], 0x3 ;  /* 0x00005e0004427a11 */ /* 0x000fe200078018ff */
[----:B------:R-:W-:Y:S01]  /*0630*/  IMAD.IADD R63, R7, 0x1, R63 ;  /* 0x00000001073f7824 */ /* 0x000fe200078e023f */
[----:B------:R-:W-:Y:S01]  /*0640*/  MOV R28, c[0x0][0x1e0] ;  /* 0x00007800001c7a02 */ /* 0x000fe20000000f00 */
[----:B------:R-:W-:Y:S01]  /*0650*/  IMAD R2, R3, c[0x0][0x1a0], RZ ;  /* 0x0000680003027a24 */ /* 0x000fe200078e02ff */
[----:B------:R-:W-:Y:S01]  /*0660*/  IADD3 R67, R5, R67, RZ ;  /* 0x0000004305437210 */ /* 0x000fe20007ffe0ff */
[C---:B------:R-:W-:Y:S01]  /*0670*/  IMAD.WIDE.U32 R8, R69.reuse, c[0x0][0x1a0], RZ ;  /* 0x0000680045087a25 */ /* 0x040fe200078e00ff */
[----:B------:R-:W-:Y:S01]  /*0680*/  LEA.HI.X R63, R6, c[0x0][0x17c], R63, 0x3, P1 ;  /* 0x00005f00063f7a11 */ /* 0x000fe200008f1c3f */
[----:B------:R-:W-:Y:S01]  /*0690*/  CS2R R40, SRZ ;  /* 0x0000000000287805 */ /* 0x000fe2000001ff00 */
[----:B------:R-:W-:Y:S01]  /*06a0*/  LEA.HI.X R67, R4, c[0x0][0x17c], R67, 0x3, P0 ;  /* 0x00005f0004437a11 */ /* 0x000fe200000f1c43 */
[C---:B------:R-:W-:Y:S01]  /*06b0*/  IMAD R57, R69.reuse, c[0x0][0x1a4], R2 ;  /* 0x0000690045397a24 */ /* 0x040fe200078e0202 */
[C---:B------:R-:W-:Y:S01]  /*06c0*/  IADD3 R6, R69.reuse, 0x3, RZ ;  /* 0x0000000345067810 */ /* 0x040fe20007ffe0ff */
[C---:B------:R-:W-:Y:S01]  /*06d0*/  IMAD.SHL.U32 R58, R8.reuse, 0x8, RZ ;  /* 0x00000008083a7824 */ /* 0x040fe200078e00ff */
[----:B------:R-:W-:Y:S01]  /*06e0*/  IADD3 R4, R69, 0x2, RZ ;  /* 0x0000000245047810 */ /* 0x000fe20007ffe0ff */
[----:B------:R-:W-:Y:S01]  /*06f0*/  IMAD.IADD R57, R9, 0x1, R57 ;  /* 0x0000000109397824 */ /* 0x000fe200078e0239 */
[----:B------:R-:W-:Y:S01]  /*0700*/  IADD3 R2, R69, 0x1, RZ ;  /* 0x0000000145027810 */ /* 0x000fe20007ffe0ff */
[----:B------:R-:W-:Y:S01]  /*0710*/  IMAD.MOV.U32 R29, RZ, RZ, c[0x0][0x1e4] ;  /* 0x00007900ff1d7624 */ /* 0x000fe200078e00ff */
[----:B------:R-:W-:Y:S01]  /*0720*/  SHF.R.S32.HI R51, RZ, 0x1f, R6 ;  /* 0x0000001fff337819 */ /* 0x000fe20000011406 */
[----:B------:R-:W-:Y:S01]  /*0730*/  IMAD.MOV.U32 R26, RZ, RZ, c[0x0][0x1e0] ;  /* 0x00007800ff1a7624 */ /* 0x000fe200078e00ff */
[----:B------:R-:W-:Y:S01]  /*0740*/  SHF.R.S32.HI R53, RZ, 0x1f, R4 ;  /* 0x0000001fff357819 */ /* 0x000fe20000011404 */
[----:B------:R-:W-:Y:S01]  /*0750*/  IMAD.MOV.U32 R24, RZ, RZ, c[0x0][0x1e0] ;  /* 0x00007800ff187624 */ /* 0x000fe200078e00ff */
[----:B------:R-:W-:Y:S01]  /*0760*/  SHF.R.S32.HI R55, RZ, 0x1f, R2 ;  /* 0x0000001fff377819 */ /* 0x000fe20000011402 */
[----:B------:R-:W-:Y:S01]  /*0770*/  IMAD R51, R51, c[0x0][0x1a0], RZ ;  /* 0x0000680033337a24 */ /* 0x000fe200078e02ff */
[----:B------:R-:W-:Y:S01]  /*0780*/  SHF.L.U64.HI R57, R8, 0x3, R57 ;  /* 0x0000000308397819 */ /* 0x000fe20000010239 */
[----:B------:R-:W-:Y:S01]  /*0790*/  IMAD R53, R53, c[0x0][0x1a0], RZ ;  /* 0x0000680035357a24 */ /* 0x000fe200078e02ff */
[----:B------:R-:W-:Y:S01]  /*07a0*/  ISETP.GE.AND P0, PT, R70, c[0x0][0x160], PT ;  /* 0x0000580046007a0c */ /* 0x000fe20003f06270 */
[----:B------:R-:W-:Y:S01]  /*07b0*/  IMAD R55, R55, c[0x0][0x1a0], RZ ;  /* 0x0000680037377a24 */ /* 0x000fe200078e02ff */
[----:B------:R-:W-:Y:S01]  /*07c0*/  MOV R27, c[0x0][0x1e4] ;  /* 0x00007900001b7a02 */ /* 0x000fe20000000f00 */
[----:B------:R-:W-:Y:S01]  /*07d0*/  IMAD R51, R6, c[0x0][0x1a4], R51 ;  /* 0x0000690006337a24 */ /* 0x000fe200078e0233 */
[----:B------:R-:W-:Y:S01]  /*07e0*/  MOV R22, c[0x0][0x1e0] ;  /* 0x0000780000167a02 */ /* 0x000fe20000000f00 */
[----:B------:R-:W-:Y:S01]  /*07f0*/  IMAD R53, R4, c[0x0][0x1a4], R53 ;  /* 0x0000690004357a24 */ /* 0x000fe200078e0235 */
[----:B------:R-:W-:Y:S01]  /*0800*/  MOV R21, c[0x0][0x1e4] ;  /* 0x0000790000157a02 */ /* 0x000fe20000000f00 */
[----:B------:R-:W-:Y:S01]  /*0810*/  IMAD R55, R2, c[0x0][0x1a4], R55 ;  /* 0x0000690002377a24 */ /* 0x000fe200078e0237 */
[----:B------:R-:W-:Y:S01]  /*0820*/  MOV R16, c[0x0][0x1e0] ;  /* 0x0000780000107a02 */ /* 0x000fe20000000f00 */
[----:B------:R-:W-:Y:S01]  /*0830*/  IMAD.WIDE.U32 R6, R6, c[0x0][0x1a0], RZ ;  /* 0x0000680006067a25 */ /* 0x000fe200078e00ff */
[----:B------:R-:W-:Y:S01]  /*0840*/  MOV R15, c[0x0][0x1e4] ;  /* 0x00007900000f7a02 */ /* 0x000fe20000000f00 */
[----:B------:R-:W-:Y:S01]  /*0850*/  CS2R R38, SRZ ;  /* 0x0000000000267805 */ /* 0x000fe2000001ff00 */
[----:B------:R-:W-:Y:S01]  /*0860*/  MOV R10, c[0x0][0x1e0] ;  /* 0x00007800000a7a02 */ /* 0x000fe20000000f00 */
[----:B------:R-:W-:Y:S01]  /*0870*/  IMAD.WIDE.U32 R4, R4, c[0x0][0x1a0], RZ ;  /* 0x0000680004047a25 */ /* 0x000fe200078e00ff */
[----:B------:R-:W-:Y:S01]  /*0880*/  IADD3 R51, R7, R51, RZ ;  /* 0x0000003307337210 */ /* 0x000fe20007ffe0ff */
[----:B------:R-:W-:Y:S01]  /*0890*/  CS2R R34, SRZ ;  /* 0x0000000000227805 */ /* 0x000fe2000001ff00 */
[----:B------:R-:W-:Y:S01]  /*08a0*/  MOV R9, c[0x0][0x1e4] ;  /* 0x0000790000097a02 */ /* 0x000fe20000000f00 */
[----:B------:R-:W-:Y:S01]  /*08b0*/  IMAD.WIDE.U32 R2, R2, c[0x0][0x1a0], RZ ;  /* 0x0000680002027a25 */ /* 0x000fe200078e00ff */
[----:B------:R-:W-:Y:S01]  /*08c0*/  SHF.L.U64.HI R51, R6, 0x3, R51 ;  /* 0x0000000306337819 */ /* 0x000fe20000010233 */
[----:B------:R-:W-:Y:S01]  /*08d0*/  USHF.L.U64.HI UR8, UR4, UR8, UR5 ;  /* 0x0000000804087299 */ /* 0x000fe20008010205 */
[----:B------:R-:W-:Y:S01]  /*08e0*/  SHF.L.U32 R54, R4, 0x3, RZ ;  /* 0x0000000304367819 */ /* 0x000fe200000006ff */
[----:B------:R-:W-:Y:S01]  /*08f0*/  IMAD.IADD R53, R5, 0x1, R53 ;  /* 0x0000000105357824 */ /* 0x000fe200078e0235 */
[----:B------:R-:W-:Y:S01]  /*0900*/  ISETP.GE.AND P5, PT, R69, c[0x0][0x164], PT ;  /* 0x0000590045007a0c */ /* 0x000fe20003fa6270 */
[----:B------:R-:W-:Y:S01]  /*0910*/  IMAD.IADD R55, R3, 0x1, R55 ;  /* 0x0000000103377824 */ /* 0x000fe200078e0237 */
[----:B------:R-:W-:Y:S01]  /*0920*/  MOV R3, c[0x0][0x1e4] ;  /* 0x0000790000037a02 */ /* 0x000fe20000000f00 */
[----:B------:R-:W-:Y:S01]  /*0930*/  IMAD.SHL.U32 R52, R6, 0x8, RZ ;  /* 0x0000000806347824 */ /* 0x000fe200078e00ff */
[----:B------:R-:W-:Y:S01]  /*0940*/  SHF.L.U64.HI R53, R4, 0x3, R53 ;  /* 0x0000000304357819 */ /* 0x000fe20000010235 */
[C---:B------:R-:W-:Y:S01]  /*0950*/  IMAD.SHL.U32 R56, R2.reuse, 0x8, RZ ;  /* 0x0000000802387824 */ /* 0x040fe200078e00ff */
[----:B------:R-:W-:Y:S01]  /*0960*/  SHF.L.U64.HI R55, R2, 0x3, R55 ;  /* 0x0000000302377819 */ /* 0x000fe20000010237 */
[----:B------:R-:W-:Y:S01]  /*0970*/  IMAD.MOV.U32 R25, RZ, RZ, c[0x0][0x1e4] ;  /* 0x00007900ff197624 */ /* 0x000fe200078e00ff */
[----:B------:R-:W-:Y:S01]  /*0980*/  MOV R4, c[0x0][0x1e0] ;  /* 0x0000780000047a02 */ /* 0x000fe20000000f00 */
[----:B------:R-:W-:Y:S01]  /*0990*/  IMAD.MOV.U32 R23, RZ, RZ, c[0x0][0x1e4] ;  /* 0x00007900ff177624 */ /* 0x000fe200078e00ff */
[----:B------:R-:W-:Y:S01]  /*09a0*/  USHF.L.U32 UR9, UR4, 0x3, URZ ;  /* 0x0000000304097899 */ /* 0x000fe2000800063f */
[----:B------:R-:W-:Y:S01]  /*09b0*/  IMAD.MOV.U32 R20, RZ, RZ, c[0x0][0x1e0] ;  /* 0x00007800ff147624 */ /* 0x000fe200078e00ff */
[----:B------:R-:W-:Y:S01]  /*09c0*/  ULDC.64 UR10, c[0x0][0x118] ;  /* 0x00004600000a7ab9 */ /* 0x000fe20000000a00 */
[----:B------:R-:W-:Y:S01]  /*09d0*/  IMAD.MOV.U32 R18, RZ, RZ, c[0x0][0x1e0] ;  /* 0x00007800ff127624 */ /* 0x000fe200078e00ff */
[----:B------:R-:W-:Y:S01]  /*09e0*/  ULDC.64 UR4, c[0x0][0x190] ;  /* 0x0000640000047ab9 */ /* 0x000fe20000000a00 */
[----:B------:R-:W-:-:S02]  /*09f0*/  IMAD.MOV.U32 R19, RZ, RZ, c[0x0][0x1e4] ;  /* 0x00007900ff137624 */ /* 0x000fc400078e00ff */
[----:B------:R-:W-:Y:S02]  /*0a00*/  IMAD.MOV.U32 R17, RZ, RZ, c[0x0][0x1e4] ;  /* 0x00007900ff117624 */ /* 0x000fe400078e00ff */
[----:B------:R-:W-:Y:S02]  /*0a10*/  IMAD.MOV.U32 R14, RZ, RZ, c[0x0][0x1e0] ;  /* 0x00007800ff0e7624 */ /* 0x000fe400078e00ff */
[----:B------:R-:W-:Y:S02]  /*0a20*/  IMAD.MOV.U32 R12, RZ, RZ, c[0x0][0x1e0] ;  /* 0x00007800ff0c7624 */ /* 0x000fe400078e00ff */
[----:B------:R-:W-:Y:S02]  /*0a30*/  IMAD.MOV.U32 R13, RZ, RZ, c[0x0][0x1e4] ;  /* 0x00007900ff0d7624 */ /* 0x000fe400078e00ff */
[----:B------:R-:W-:Y:S02]  /*0a40*/  IMAD.MOV.U32 R11, RZ, RZ, c[0x0][0x1e4] ;  /* 0x00007900ff0b7624 */ /* 0x000fe400078e00ff */
[----:B------:R-:W-:-:S02]  /*0a50*/  IMAD.MOV.U32 R8, RZ, RZ, c[0x0][0x1e0] ;  /* 0x00007800ff087624 */ /* 0x000fc400078e00ff */
[----:B------:R-:W-:Y:S02]  /*0a60*/  IMAD.MOV.U32 R6, RZ, RZ, c[0x0][0x1e0] ;  /* 0x00007800ff067624 */ /* 0x000fe400078e00ff */
[----:B------:R-:W-:Y:S02]  /*0a70*/  IMAD.MOV.U32 R7, RZ, RZ, c[0x0][0x1e4] ;  /* 0x00007900ff077624 */ /* 0x000fe400078e00ff */
[----:B------:R-:W-:Y:S02]  /*0a80*/  IMAD.MOV.U32 R5, RZ, RZ, c[0x0][0x1e4] ;  /* 0x00007900ff057624 */ /* 0x000fe400078e00ff */
[----:B------:R-:W-:Y:S02]  /*0a90*/  IMAD.MOV.U32 R2, RZ, RZ, c[0x0][0x1e0] ;  /* 0x00007800ff027624 */ /* 0x000fe400078e00ff */
.L_x_1:
[----:B------:R-:W-:Y:S01]  /*0aa0*/  @!P5 IADD3 R74, P1, R58, UR4, RZ ;  /* 0x000000043a4adc10 */ /* 0x000fe2000ff3e0ff */
[----:B0-----:R0:W2:Y:S01]  /*0ab0*/  @!P0 LDG.E.64 R34, [R66.64] ;  /* 0x0000000a42228981 */ /* 0x0010a2000c1e1b00 */
[----:B------:R-:W-:Y:S02]  /*0ac0*/  P2R R61, PR, RZ, 0x4 ;  /* 0x00000004ff3d7803 */ /* 0x000fe40000000000 */
[----:B------:R-:W-:Y:S02]  /*0ad0*/  @!P5 IADD3.X R75, R57, UR5, RZ, P1, !PT ;  /* 0x00000005394bdc10 */ /* 0x000fe40008ffe4ff */
[----:B------:R-:W-:Y:S02]  /*0ae0*/  @!P4 IADD3 R72, P1, R56, UR4, RZ ;  /* 0x000000043848cc10 */ /* 0x000fe4000ff3e0ff */
[----:B------:R-:W-:Y:S01]  /*0af0*/  ISETP.GE.AND P2, PT, R50, c[0x0][0x160], PT ;  /* 0x0000580032007a0c */ /* 0x000fe20003f46270 */
[----:B------:R1:W2:Y:S01]  /*0b00*/  @!P5 LDG.E.64 R36, [R74.64] ;  /* 0x0000000a4a24d981 */ /* 0x0002a2000c1e1b00 */
[----:B------:R-:W-:Y:S02]  /*0b10*/  @!P4 IADD3.X R73, R55, UR5, RZ, P1, !PT ;  /* 0x000000053749cc10 */ /* 0x000fe40008ffe4ff */
[----:B------:R-:W-:Y:S02]  /*0b20*/  ISETP.GE.AND P1, PT, R0, c[0x0][0x160], PT ;  /* 0x0000580000007a0c */ /* 0x000fe40003f26270 */
[----:B------:R-:W-:Y:S01]  /*0b30*/  IADD3 R68, R68, 0x1, RZ ;  /* 0x0000000144447810 */ /* 0x000fe20007ffe0ff */
[----:B------:R-:W3:Y:S06]  /*0b40*/  @!P4 LDG.E.64 R44, [R72.64] ;  /* 0x0000000a482cc981 */ /* 0x000eec000c1e1b00 */
[----:B------:R4:W5:Y:S01]  /*0b50*/  @!P2 LDG.E.64 R38, [R64.64] ;  /* 0x0000000a4026a981 */ /* 0x000962000c1e1b00 */
[----:B------:R-:W-:Y:S01]  /*0b60*/  ISETP.NE.AND P2, PT, R61, RZ, PT ;  /* 0x000000ff3d00720c */ /* 0x000fe20003f45270 */
[----:B------:R-:W-:Y:S04]  /*0b70*/  @!P6 IMAD.MOV.U32 R61, RZ, RZ, R59 ;  /* 0x000000ffff3de224 */ /* 0x000fe800078e003b */
[----:B------:R0:W3:Y:S01]  /*0b80*/  @!P1 LDG.E.64 R40, [R62.64] ;  /* 0x0000000a3e289981 */ /* 0x0000e2000c1e1b00 */
[----:B------:R-:W-:Y:S04]  /*0b90*/  @!P3 IADD3 R76, P1, R54, UR4, RZ ;  /* 0x00000004364cbc10 */ /* 0x000fe8000ff3e0ff */
[----:B------:R-:W-:Y:S01]  /*0ba0*/  @!P3 IADD3.X R77, R53, UR5, RZ, P1, !PT ;  /* 0x00000005354dbc10 */ /* 0x000fe20008ffe4ff */
[----:B------:R0:W3:Y:S02]  /*0bb0*/  @!P6 LDG.E.64 R42, [R60.64] ;  /* 0x0000000a3c2ae981 */ /* 0x0000e4000c1e1b00 */
[----:B-1----:R-:W-:Y:S01]  /*0bc0*/  @!P2 IADD3 R74, P1, R52, UR4, RZ ;  /* 0x00000004344aac10 */ /* 0x002fe2000ff3e0ff */
[----:B------:R-:W-:Y:S03]  /*0bd0*/  UIADD3 UR4, UP0, UR4, UR7, URZ ;  /* 0x0000000704047290 */ /* 0x000fe6000ff1e03f */
[----:B------:R-:W3:Y:S01]  /*0be0*/  @!P3 LDG.E.64 R46, [R76.64] ;  /* 0x0000000a4c2eb981 */ /* 0x000ee2000c1e1b00 */
[----:B------:R-:W-:Y:S01]  /*0bf0*/  @!P2 IADD3.X R75, R51, UR5, RZ, P1, !PT ;  /* 0x00000005334bac10 */ /* 0x000fe20008ffe4ff */
[----:B------:R-:W-:Y:S04]  /*0c00*/  UIADD3.X UR5, UR5, UR6, URZ, UP0, !UPT ;  /* 0x0000000605057290 */ /* 0x000fe800087fe43f */
[----:B------:R-:W3:Y:S01]  /*0c10*/  @!P2 LDG.E.64 R48, [R74.64] ;  /* 0x0000000a4a30a981 */ /* 0x000ee2000c1e1b00 */
[----:B0-----:R-:W-:Y:S04]  /*0c20*/  IADD3 R60, P1, R60, UR9, RZ ;  /* 0x000000093c3c7c10 */ /* 0x001fe8000ff3e0ff */
[----:B------:R-:W-:Y:S02]  /*0c30*/  IADD3.X R59, R59, UR8, RZ, P1, !PT ;  /* 0x000000083b3b7c10 */ /* 0x000fe40008ffe4ff */
[----:B------:R-:W-:Y:S04]  /*0c40*/  IADD3 R62, P1, R62, UR9, RZ ;  /* 0x000000093e3e7c10 */ /* 0x000fe8000ff3e0ff */
[----:B------:R-:W-:Y:S02]  /*0c50*/  IADD3.X R63, R63, UR8, RZ, P1, !PT ;  /* 0x000000083f3f7c10 */ /* 0x000fe40008ffe4ff */
[----:B----4-:R-:W-:Y:S04]  /*0c60*/  IADD3 R64, P1, R64, UR9, RZ ;  /* 0x0000000940407c10 */ /* 0x010fe8000ff3e0ff */
[----:B------:R-:W-:Y:S02]  /*0c70*/  IADD3.X R65, R65, UR8, RZ, P1, !PT ;  /* 0x0000000841417c10 */ /* 0x000fe40008ffe4ff */
[----:B------:R-:W-:Y:S04]  /*0c80*/  IADD3 R66, P1, R66, UR9, RZ ;  /* 0x0000000942427c10 */ /* 0x000fe8000ff3e0ff */
[----:B------:R-:W-:Y:S02]  /*0c90*/  IADD3.X R67, R67, UR8, RZ, P1, !PT ;  /* 0x0000000843437c10 */ /* 0x000fe40008ffe4ff */
[----:B------:R-:W-:Y:S01]  /*0ca0*/  ISETP.GE.AND P1, PT, R68, c[0x0][0x168], PT ;  /* 0x00005a0044007a0c */ /* 0x000fe20003f26270 */
[-C--:B--2---:R0:W1:Y:S04]  /*0cb0*/  DFMA R2, R34, R36.reuse, R2 ;  /* 0x000000242202722b */ /* 0x0840680000000002 */
[-C--:B-----5:R0:W2:Y:S04]  /*0cc0*/  DFMA R4, R38, R36.reuse, R4 ;  /* 0x000000242604722b */ /* 0x0a00a80000000004 */
[-C--:B---3--:R0:W3:Y:S04]  /*0cd0*/  DFMA R6, R40, R36.reuse, R6 ;  /* 0x000000242806722b */ /* 0x0880e80000000006 */
[----:B------:R0:W4:Y:S04]  /*0ce0*/  DFMA R8, R42, R36, R8 ;  /* 0x000000242a08722b */ /* 0x0001280000000008 */
[-C--:B------:R0:W0:Y:S04]  /*0cf0*/  DFMA R10, R34, R44.reuse, R10 ;  /* 0x0000002c220a722b */ /* 0x080028000000000a */
[-C--:B------:R0:W0:Y:S04]  /*0d00*/  DFMA R12, R38, R44.reuse, R12 ;  /* 0x0000002c260c722b */ /* 0x080028000000000c */
[-C--:B------:R0:W0:Y:S04]  /*0d10*/  DFMA R14, R40, R44.reuse, R14 ;  /* 0x0000002c280e722b */ /* 0x080028000000000e */
[----:B------:R0:W0:Y:S04]  /*0d20*/  DFMA R16, R42, R44, R16 ;  /* 0x0000002c2a10722b */ /* 0x0000280000000010 */
[-C--:B------:R0:W0:Y:S04]  /*0d30*/  DFMA R18, R34, R46.reuse, R18 ;  /* 0x0000002e2212722b */ /* 0x0800280000000012 */
[-C--:B------:R0:W0:Y:S04]  /*0d40*/  DFMA R20, R38, R46.reuse, R20 ;  /* 0x0000002e2614722b */ /* 0x0800280000000014 */
[-C--:B------:R0:W0:Y:S04]  /*0d50*/  DFMA R22, R40, R46.reuse, R22 ;  /* 0x0000002e2816722b */ /* 0x0800280000000016 */
[----:B------:R0:W0:Y:S04]  /*0d60*/  DFMA R24, R42, R46, R24 ;  /* 0x0000002e2a18722b */ /* 0x0000280000000018 */
[-C--:B------:R0:W0:Y:S04]  /*0d70*/  DFMA R26, R34, R48.reuse, R26 ;  /* 0x00000030221a722b */ /* 0x080028000000001a */
[-C--:B------:R0:W0:Y:S04]  /*0d80*/  DFMA R28, R38, R48.reuse, R28 ;  /* 0x00000030261c722b */ /* 0x080028000000001c */
[-C--:B------:R0:W0:Y:S04]  /*0d90*/  DFMA R30, R40, R48.reuse, R30 ;  /* 0x00000030281e722b */ /* 0x080028000000001e */
[----:B------:R0:W0:Y:S01]  /*0da0*/  DFMA R32, R42, R48, R32 ;  /* 0x000000302a20722b */ /* 0x0000220000000020 */
[----:B-1234-:R-:W-:-:S06]  /*0db0*/  @!P1 BRA `(.L_x_1) ;  /* 0xfffffce000009947 */ /* 0x01efcc000383ffff */
.L_x_0:
[----:B------:R-:W-:Y:S01]  /*0dc0*/  ISETP.GE.AND P0, PT, R69, c[0x0][0x164], PT ;  /* 0x0000590045007a0c */ /* 0x000fe20003f06270 */
[----:B------:R-:W-:Y:S01]  /*0dd0*/  ULDC.64 UR4, c[0x0][0x118] ;  /* 0x0000460000047ab9 */ /* 0x000fe20000000a00 */
[----:B------:R-:W-:Y:S02]  /*0de0*/  BSSY B0, `(.L_x_2) ;  /* 0x000001d000007945 */ /* 0x000fe40003800000 */
[----:B------:R-:W-:-:S13]  /*0df0*/  ISETP.GE.OR P1, PT, R70, c[0x0][0x160], P0 ;  /* 0x0000580046007a0c */ /* 0x000fda0000726670 */
[----:B------:R-:W-:Y:S05]  /*0e00*/  @P1 BRA `(.L_x_3) ;  /* 0x000001a000001947 */ /* 0x000fea0003800000 */
[----:B0-----:R-:W-:Y:S01]  /*0e10*/  SHF.R.S32.HI R34, RZ, 0x1f, R70 ;  /* 0x0000001fff227819 */ /* 0x001fe20000011446 */
[----:B------:R-:W-:Y:S01]  /*0e20*/  IMAD.WIDE.U32 R38, R70, c[0x0][0x1b8], RZ ;  /* 0x00006e0046267a25 */ /* 0x000fe200078e00ff */
[----:B------:R-:W-:-:S03]  /*0e30*/  SHF.R.S32.HI R0, RZ, 0x1f, R69 ;  /* 0x0000001fff007819 */ /* 0x000fc60000011445 */
[----:B------:R-:W-:Y:S02]  /*0e40*/  IMAD R35, R34, c[0x0][0x1b8], RZ ;  /* 0x00006e0022237a24 */ /* 0x000fe400078e02ff */
[----:B------:R-:W-:Y:S02]  /*0e50*/  IMAD R36, R0, c[0x0][0x1c0], RZ ;  /* 0x0000700000247a24 */ /* 0x000fe400078e02ff */
[----:B------:R-:W-:Y:S02]  /*0e60*/  IMAD R35, R70, c[0x0][0x1bc], R35 ;  /* 0x00006f0046237a24 */ /* 0x000fe400078e0223 */
[----:B------:R-:W-:-:S03]  /*0e70*/  IMAD R36, R69, c[0x0][0x1c4], R36 ;  /* 0x0000710045247a24 */ /* 0x000fc600078e0224 */
[----:B------:R-:W-:-:S05]  /*0e80*/  IADD3 R39, R39, R35, RZ ;  /* 0x0000002327277210 */ /* 0x000fca0007ffe0ff */
[----:B------:R-:W-:-:S05]  /*0e90*/  IMAD.WIDE.U32 R38, R69, c[0x0][0x1c0], R38 ;  /* 0x0000700045267a25 */ /* 0x000fca00078e0026 */
[----:B------:R-:W-:Y:S02]  /*0ea0*/  IADD3 R36, R39, R36, RZ ;  /* 0x0000002427247210 */ /* 0x000fe40007ffe0ff */
[----:B------:R-:W-:-:S04]  /*0eb0*/  LEA R40, P1, R38, c[0x0][0x1b0], 0x3 ;  /* 0x00006c0026287a11 */ /* 0x000fc800078218ff */
[----:B------:R-:W-:-:S05]  /*0ec0*/  LEA.HI.X R41, R38, c[0x0][0x1b4], R36, 0x3, P1 ;  /* 0x00006d0026297a11 */ /* 0x000fca00008f1c24 */
[----:B------:R-:W2:Y:S01]  /*0ed0*/  LDG.E.64 R36, [R40.64] ;  /* 0x0000000428247981 */ /* 0x000ea2000c1e1b00 */
[----:B------:R-:W-:Y:S02]  /*0ee0*/  IMAD R35, R34, c[0x0][0x1d0], RZ ;  /* 0x0000740022237a24 */ /* 0x000fe400078e02ff */
[----:B------:R-:W-:-:S04]  /*0ef0*/  IMAD.WIDE.U32 R38, R70, c[0x0][0x1d0], RZ ;  /* 0x0000740046267a25 */ /* 0x000fc800078e00ff */
[----:B------:R-:W-:Y:S02]  /*0f00*/  IMAD R34, R70, c[0x0][0x1d4], R35 ;  /* 0x0000750046227a24 */ /* 0x000fe400078e0223 */
[----:B------:R-:W-:-:S03]  /*0f10*/  IMAD R0, R0, c[0x0][0x1d8], RZ ;  /* 0x0000760000007a24 */ /* 0x000fc600078e02ff */
[----:B------:R-:W-:Y:S01]  /*0f20*/  IADD3 R39, R39, R34, RZ ;  /* 0x0000002227277210 */ /* 0x000fe20007ffe0ff */
[----:B------:R-:W-:-:S04]  /*0f30*/  IMAD R0, R69, c[0x0][0x1dc], R0 ;  /* 0x0000770045007a24 */ /* 0x000fc800078e0200 */
[----:B------:R-:W-:-:S05]  /*0f40*/  IMAD.WIDE.U32 R34, R69, c[0x0][0x1d8], R38 ;  /* 0x0000760045227a25 */ /* 0x000fca00078e0026 */
[----:B------:R-:W-:Y:S02]  /*0f50*/  IADD3 R0, R35, R0, RZ ;  /* 0x0000000023007210 */ /* 0x000fe40007ffe0ff */
[----:B------:R-:W-:-:S04]  /*0f60*/  LEA R38, P1, R34, c[0x0][0x1c8], 0x3 ;  /* 0x0000720022267a11 */ /* 0x000fc800078218ff */
[----:B------:R-:W-:Y:S01]  /*0f70*/  LEA.HI.X R39, R34, c[0x0][0x1cc], R0, 0x3, P1 ;  /* 0x0000730022277a11 */ /* 0x000fe200008f1c00 */
[----:B--2---:R-:W0:-:S06]  /*0f80*/  DMUL R36, R36, c[0x0][0x1a8] ;  /* 0x00006a0024247a28 */ /* 0x004e0c0000000000 */
[----:B0-----:R-:W0:-:S07]  /*0f90*/  DFMA R36, R2, c[0x0][0x170], R36 ;  /* 0x00005c0002247a2b */ /* 0x001e0e0000000024 */
[----:B0-----:R0:W-:Y:S04]  /*0fa0*/  STG.E.64 [R38.64], R36 ;  /* 0x0000002426007986 */ /* 0x0011e8000c101b04 */
.L_x_3:
[----:B------:R-:W-:Y:S05]  /*0fb0*/  BSYNC B0 ;  /* 0x0000000000007941 */ /* 0x000fea0003800000 */
.L_x_2:
[----:B0-----:R-:W-:Y:S01]  /*0fc0*/  IADD3 R34, R70, 0x1, RZ ;  /* 0x0000000146227810 */ /* 0x001fe20007ffe0ff */
[----:B------:R-:W-:Y:S03]  /*0fd0*/  BSSY B0, `(.L_x_4) ;  /* 0x000001d000007945 */ /* 0x000fe60003800000 */
[----:B------:R-:W-:-:S13]  /*0fe0*/  ISETP.GE.OR P1, PT, R34, c[0x0][0x160], P0 ;  /* 0x0000580022007a0c */ /* 0x000fda0000726670 */
[----:B------:R-:W-:Y:S05]  /*0ff0*/  @P1 BRA `(.L_x_5) ;  /* 0x000001a000001947 */ /* 0x000fea0003800000 */
[----:B------:R-:W-:Y:S01]  /*1000*/  SHF.R.S32.HI R3, RZ, 0x1f, R34 ;  /* 0x0000001fff037819 */ /* 0x000fe20000011422 */
        /* <DEDUP_REMOVED lines=11> */
[----:B------:R0:W2:Y:S01]  /*10c0*/  LDG.E.64 R36, [R40.64] ;  /* 0x0000000428247981 */ /* 0x0000a2000c1e1b00 */
        /* <DEDUP_REMOVED lines=8> */
[----:B0-----:R-:W-:-:S04]  /*1150*/  LEA R40, P1, R38, c[0x0][0x1c8], 0x3 ;  /* 0x0000720026287a11 */ /* 0x001fc800078218ff */
[----:B------:R-:W-:Y:S01]  /*1160*/  LEA.HI.X R41, R38, c[0x0][0x1cc], R2, 0x3, P1 ;  /* 0x0000730026297a11 */ /* 0x000fe200008f1c02 */
[----:B--2---:R-:W0:-:S06]  /*1170*/  DMUL R36, R36, c[0x0][0x1a8] ;  /* 0x00006a0024247a28 */ /* 0x004e0c0000000000 */
[----:B0-----:R-:W0:-:S07]  /*1180*/  DFMA R36, R4, c[0x0][0x170], R36 ;  /* 0x00005c0004247a2b */ /* 0x001e0e0000000024 */
[----:B0-----:R0:W-:Y:S04]  /*1190*/  STG.E.64 [R40.64], R36 ;  /* 0x0000002428007986 */ /* 0x0011e8000c101b04 */
.L_x_5:
[----:B------:R-:W-:Y:S05]  /*11a0*/  BSYNC B0 ;  /* 0x0000000000007941 */ /* 0x000fea0003800000 */
.L_x_4:
[----:B------:R-:W-:Y:S01]  /*11b0*/  IADD3 R4, R70, 0x2, RZ ;  /* 0x0000000246047810 */ /* 0x000fe20007ffe0ff */
[----:B------:R-:W-:Y:S03]  /*11c0*/  BSSY B0, `(.L_x_6) ;  /* 0x000001d000007945 */ /* 0x000fe60003800000 */
[----:B------:R-:W-:-:S13]  /*11d0*/  ISETP.GE.OR P1, PT, R4, c[0x0][0x160], P0 ;  /* 0x0000580004007a0c */ /* 0x000fda0000726670 */
[----:B------:R-:W-:Y:S05]  /*11e0*/  @P1 BRA `(.L_x_7) ;  /* 0x000001a000001947 */ /* 0x000fea0003800000 */
[----:B------:R-:W-:Y:S01]  /*11f0*/  SHF.R.S32.HI R3, RZ, 0x1f, R4 ;  /* 0x0000001fff037819 */ /* 0x000fe20000011404 */
[----:B0-----:R-:W-:Y:S01]  /*1200*/  IMAD.WIDE.U32 R36, R4, c[0x0][0x1b8], RZ ;  /* 0x00006e0004247a25 */ /* 0x001fe200078e00ff */
        /* <DEDUP_REMOVED lines=24> */
.L_x_7:
[----:B------:R-:W-:Y:S05]  /*1390*/  BSYNC B0 ;  /* 0x0000000000007941 */ /* 0x000fea0003800000 */
.L_x_6:
        /* <DEDUP_REMOVED lines=30> */
.L_x_9:
[----:B------:R-:W-:Y:S05]  /*1580*/  BSYNC B0 ;  /* 0x0000000000007941 */ /* 0x000fea0003800000 */
.L_x_8:
[----:B0-----:R-:W-:Y:S01]  /*1590*/  IADD3 R6, R69, 0x1, RZ ;  /* 0x0000000145067810 */ /* 0x001fe20007ffe0ff */
[----:B------:R-:W-:Y:S03]  /*15a0*/  BSSY B0, `(.L_x_10) ;  /* 0x000001e000007945 */ /* 0x000fe60003800000 */
[----:B------:R-:W-:-:S04]  /*15b0*/  ISETP.GE.AND P0, PT, R6, c[0x0][0x164], PT ;  /* 0x0000590006007a0c */ /* 0x000fc80003f06270 */
[----:B------:R-:W-:-:S13]  /*15c0*/  ISETP.GE.OR P1, PT, R70, c[0x0][0x160], P0 ;  /* 0x0000580046007a0c */ /* 0x000fda0000726670 */
[----:B------:R-:W-:Y:S05]  /*15d0*/  @P1 BRA `(.L_x_11) ;  /* 0x000001a000001947 */ /* 0x000fea0003800000 */
[----:B------:R-:W-:Y:S01]  /*15e0*/  SHF.R.S32.HI R3, RZ, 0x1f, R70 ;  /* 0x0000001fff037819 */ /* 0x000fe20000011446 */
[----:B------:R-:W-:Y:S01]  /*15f0*/  IMAD.WIDE.U32 R8, R70, c[0x0][0x1b8], RZ ;  /* 0x00006e0046087a25 */ /* 0x000fe200078e00ff */
[----:B------:R-:W-:-:S03]  /*1600*/  SHF.R.S32.HI R0, RZ, 0x1f, R6 ;  /* 0x0000001fff007819 */ /* 0x000fc60000011406 */
[----:B------:R-:W-:-:S04]  /*1610*/  IMAD R7, R3, c[0x0][0x1b8], RZ ;  /* 0x00006e0003077a24 */ /* 0x000fc800078e02ff */
[----:B------:R-:W-:Y:S02]  /*1620*/  IMAD R2, R70, c[0x0][0x1bc], R7 ;  /* 0x00006f0046027a24 */ /* 0x000fe400078e0207 */
[----:B------:R-:W-:-:S03]  /*1630*/  IMAD R7, R0, c[0x0][0x1c0], RZ ;  /* 0x0000700000077a24 */ /* 0x000fc600078e02ff */
[----:B------:R-:W-:Y:S01]  /*1640*/  IADD3 R9, R9, R2, RZ ;  /* 0x0000000209097210 */ /* 0x000fe20007ffe0ff */
[----:B------:R-:W-:-:S04]  /*1650*/  IMAD R7, R6, c[0x0][0x1c4], R7 ;  /* 0x0000710006077a24 */ /* 0x000fc800078e0207 */
        /* <DEDUP_REMOVED lines=18> */
.L_x_11:
[----:B------:R-:W-:Y:S05]  /*1780*/  BSYNC B0 ;  /* 0x0000000000007941 */ /* 0x000fea0003800000 */
.L_x_10:
[----:B------:R-:W-:Y:S01]  /*1790*/  ISETP.GE.OR P1, PT, R34, c[0x0][0x160], P0 ;  /* 0x0000580022007a0c */ /* 0x000fe20000726670 */
[----:B------:R-:W-:-:S12]  /*17a0*/  BSSY B0, `(.L_x_12) ;  /* 0x000001c000007945 */ /* 0x000fd80003800000 */
[----:B------:R-:W-:Y:S05]  /*17b0*/  @P1 BRA `(.L_x_13) ;  /* 0x000001a000001947 */ /* 0x000fea0003800000 */
[----:B------:R-:W-:Y:S01]  /*17c0*/  SHF.R.S32.HI R7, RZ, 0x1f, R34 ;  /* 0x0000001fff077819 */ /* 0x000fe20000011422 */
[----:B0-----:R-:W-:Y:S01]  /*17d0*/  IMAD.WIDE.U32 R8, R34, c[0x0][0x1b8], RZ ;  /* 0x00006e0022087a25 */ /* 0x001fe200078e00ff */
        /* <DEDUP_REMOVED lines=24> */
.L_x_13:
[----:B------:R-:W-:Y:S05]  /*1960*/  BSYNC B0 ;  /* 0x0000000000007941 */ /* 0x000fea0003800000 */
.L_x_12:
        /* <DEDUP_REMOVED lines=29> */
.L_x_15:
[----:B------:R-:W-:Y:S05]  /*1b40*/  BSYNC B0 ;  /* 0x0000000000007941 */ /* 0x000fea0003800000 */
.L_x_14:
[----:B------:R-:W-:Y:S01]  /*1b50*/  ISETP.GE.OR P0, PT, R5, c[0x0][0x160], P0 ;  /* 0x0000580005007a0c */ /* 0x000fe20000706670 */
[----:B------:R-:W-:-:S12]  /*1b60*/  BSSY B0, `(.L_x_16) ;  /* 0x000001c000007945 */ /* 0x000fd80003800000 */
        /* <DEDUP_REMOVED lines=27> */
.L_x_17:
[----:B------:R-:W-:Y:S05]  /*1d20*/  BSYNC B0 ;  /* 0x0000000000007941 */ /* 0x000fea0003800000 */
.L_x_16:
[----:B------:R-:W-:Y:S01]  /*1d30*/  IADD3 R6, R69, 0x2, RZ ;  /* 0x0000000245067810 */ /* 0x000fe20007ffe0ff */
[----:B------:R-:W-:Y:S03]  /*1d40*/  BSSY B0, `(.L_x_18) ;  /* 0x000001e000007945 */ /* 0x000fe60003800000 */
[----:B------:R-:W-:-:S04]  /*1d50*/  ISETP.GE.AND P0, PT, R6, c[0x0][0x164], PT ;  /* 0x0000590006007a0c */ /* 0x000fc80003f06270 */
[----:B------:R-:W-:-:S13]  /*1d60*/  ISETP.GE.OR P1, PT, R70, c[0x0][0x160], P0 ;  /* 0x0000580046007a0c */ /* 0x000fda0000726670 */
[----:B------:R-:W-:Y:S05]  /*1d70*/  @P1 BRA `(.L_x_19) ;  /* 0x000001a000001947 */ /* 0x000fea0003800000 */
[----:B0-----:R-:W-:Y:S01]  /*1d80*/  SHF.R.S32.HI R3, RZ, 0x1f, R70 ;  /* 0x0000001fff037819 */ /* 0x001fe20000011446 */
        /* <DEDUP_REMOVED lines=25> */
.L_x_19:
[----:B------:R-:W-:Y:S05]  /*1f20*/  BSYNC B0 ;  /* 0x0000000000007941 */ /* 0x000fea0003800000 */
.L_x_18:
        /* <DEDUP_REMOVED lines=29> */
.L_x_21:
[----:B------:R-:W-:Y:S05]  /*2100*/  BSYNC B0 ;  /* 0x0000000000007941 */ /* 0x000fea0003800000 */
.L_x_20:
        /* <DEDUP_REMOVED lines=29> */
.L_x_23:
[----:B------:R-:W-:Y:S05]  /*22e0*/  BSYNC B0 ;  /* 0x0000000000007941 */ /* 0x000fea0003800000 */
.L_x_22:
        /* <DEDUP_REMOVED lines=29> */
.L_x_25:
[----:B------:R-:W-:Y:S05]  /*24c0*/  BSYNC B0 ;  /* 0x0000000000007941 */ /* 0x000fea0003800000 */
.L_x_24:
        /* <DEDUP_REMOVED lines=31> */
.L_x_27:
[----:B------:R-:W-:Y:S05]  /*26c0*/  BSYNC B0 ;  /* 0x0000000000007941 */ /* 0x000fea0003800000 */
.L_x_26:
[----:B------:R-:W-:Y:S01]  /*26d0*/  ISETP.GE.OR P1, PT, R34, c[0x0][0x160], P0 ;  /* 0x0000580022007a0c */ /* 0x000fe20000726670 */
[----:B------:R-:W-:-:S12]  /*26e0*/  BSSY B0, `(.L_x_28) ;  /* 0x000001c000007945 */ /* 0x000fd80003800000 */
        /* <DEDUP_REMOVED lines=27> */
.L_x_29:
[----:B------:R-:W-:Y:S05]  /*28a0*/  BSYNC B0 ;  /* 0x0000000000007941 */ /* 0x000fea0003800000 */
.L_x_28:
        /* <DEDUP_REMOVED lines=29> */
.L_x_31:
[----:B------:R-:W-:Y:S05]  /*2a80*/  BSYNC B0 ;  /* 0x0000000000007941 */ /* 0x000fea0003800000 */
.L_x_30:
[----:B------:R-:W-:-:S13]  /*2a90*/  ISETP.GE.OR P0, PT, R5, c[0x0][0x160], P0 ;  /* 0x0000580005007a0c */ /* 0x000fda0000706670 */
[----:B------:R-:W-:Y:S05]  /*2aa0*/  @P0 EXIT ;  /* 0x000000000000094d */ /* 0x000fea0003800000 */
        /* <DEDUP_REMOVED lines=11> */
[----:B------:R-:W-:-:S06]  /*2b60*/  LEA.HI.X R9, R6, c[0x0][0x1b4], R4, 0x3, P0 ;  /* 0x00006d0006097a11 */ /* 0x000fcc00000f1c04 */
        /* <DEDUP_REMOVED lines=13> */
[----:B0-----:R-:W-:Y:S01]  /*2c40*/  STG.E.64 [R2.64], R4 ;  /* 0x0000000402007986 */ /* 0x001fe2000c101b04 */
[----:B------:R-:W-:Y:S05]  /*2c50*/  EXIT ;  /* 0x000000000000794d */ /* 0x000fea0003800000 */
.L_x_32:
[----:B------:R-:W-:-:S00]  /*2c60*/  BRA `(.L_x_32) ;  /* 0xfffffff000007947 */ /* 0x000fc0000383ffff */
[----:B------:R-:W-:-:S00]  /*2c70*/  NOP ;  /* 0x0000000000007918 */ /* 0x000fc00000000000 */
        /* <DEDUP_REMOVED lines=8> */
.L_x_57:


//--------------------- .text._ZN7cutlass7Kernel2INS_4gemm6kernel20DefaultGemmUniversalIdNS_6layout22AffineRank2ColumnMajorELNS_16ComplexTransformE0ELi1EdNS4_19AffineRank2RowMajorELS6_0ELi1EdNS4_11AffineRankNILi2EEEdNS_4arch15OpClassTensorOpENSA_4Sm80ENS1_9GemmShapeILi128ELi128ELi16EEENSD_ILi32ELi64ELi16EEENSD_ILi8ELi8ELi4EEENS_8epilogue6thread17LinearCombinationIdLi1EddLNSI_9ScaleType4KindE0ELNS_15FloatRoundStyleE2EdEENS1_11threadblock30GemmIdentityThreadblockSwizzleILi8EEELi3ENSA_13OpMultiplyAddELNS1_23SharedMemoryClearOptionE0ELb0ELb0ELb0ENS4_9NoPermuteEST_ST_vE10SelectBaseISQ_vEEEEvNT_6ParamsE --------------------------
	.section	.text._ZN7cutlass7Kernel2INS_4gemm6kernel20DefaultGemmUniversalIdNS_6layout22AffineRank2ColumnMajorELNS_16ComplexTransformE0ELi1EdNS4_19AffineRank2RowMajorELS6_0ELi1EdNS4_11AffineRankNILi2EEEdNS_4arch15OpClassTensorOpENSA_4Sm80ENS1_9GemmShapeILi128ELi128ELi16EEENSD_ILi32ELi64ELi16EEENSD_ILi8ELi8ELi4EEENS_8epilogue6thread17LinearCombinationIdLi1EddLNSI_9ScaleType4KindE0ELNS_15FloatRoundStyleE2EdEENS1_11threadblock30GemmIdentityThreadblockSwizzleILi8EEELi3ENSA_13OpMultiplyAddELNS1_23SharedMemoryClearOptionE0ELb0ELb0ELb0ENS4_9NoPermuteEST_ST_vE10SelectBaseISQ_vEEEEvNT_6ParamsE,"ax",@progbits
	.sectioninfo	@"SHI_REGISTERS=254"
	.align	128
.text._ZN7cutlass7Kernel2INS_4gemm6kernel20DefaultGemmUniversalIdNS_6layout22AffineRank2ColumnMajorELNS_16ComplexTransformE0ELi1EdNS4_19AffineRank2RowMajorELS6_0ELi1EdNS4_11AffineRankNILi2EEEdNS_4arch15OpClassTensorOpENSA_4Sm80ENS1_9GemmShapeILi128ELi128ELi16EEENSD_ILi32ELi64ELi16EEENSD_ILi8ELi8ELi4EEENS_8epilogue6thread17LinearCombinationIdLi1EddLNSI_9ScaleType4KindE0ELNS_15FloatRoundStyleE2EdEENS1_11threadblock30GemmIdentityThreadblockSwizzleILi8EEELi3ENSA_13OpMultiplyAddELNS1_23SharedMemoryClearOptionE0ELb0ELb0ELb0ENS4_9NoPermuteEST_ST_vE10SelectBaseISQ_vEEEEvNT_6ParamsE:
        .type           _ZN7cutlass7Kernel2INS_4gemm6kernel20DefaultGemmUniversalIdNS_6layout22AffineRank2ColumnMajorELNS_16ComplexTransformE0ELi1EdNS4_19AffineRank2RowMajorELS6_0ELi1EdNS4_11AffineRankNILi2EEEdNS_4arch15OpClassTensorOpENSA_4Sm80ENS1_9GemmShapeILi128ELi128ELi16EEENSD_ILi32ELi64ELi16EEENSD_ILi8ELi8ELi4EEENS_8epilogue6thread17LinearCombinationIdLi1EddLNSI_9ScaleType4KindE0ELNS_15FloatRoundStyleE2EdEENS1_11threadblock30GemmIdentityThreadblockSwizzleILi8EEELi3ENSA_13OpMultiplyAddELNS1_23SharedMemoryClearOptionE0ELb0ELb0ELb0ENS4_9NoPermuteEST_ST_vE10SelectBaseISQ_vEEEEvNT_6ParamsE,@function
        .size           _ZN7cutlass7Kernel2INS_4gemm6kernel20DefaultGemmUniversalIdNS_6layout22AffineRank2ColumnMajorELNS_16ComplexTransformE0ELi1EdNS4_19AffineRank2RowMajorELS6_0ELi1EdNS4_11AffineRankNILi2EEEdNS_4arch15OpClassTensorOpENSA_4Sm80ENS1_9GemmShapeILi128ELi128ELi16EEENSD_ILi32ELi64ELi16EEENSD_ILi8ELi8ELi4EEENS_8epilogue6thread17LinearCombinationIdLi1EddLNSI_9ScaleType4KindE0ELNS_15FloatRoundStyleE2EdEENS1_11threadblock30GemmIdentityThreadblockSwizzleILi8EEELi3ENSA_13OpMultiplyAddELNS1_23SharedMemoryClearOptionE0ELb0ELb0ELb0ENS4_9NoPermuteEST_ST_vE10SelectBaseISQ_vEEEEvNT_6ParamsE,(.L_x_56 - _ZN7cutlass7Kernel2INS_4gemm6kernel20DefaultGemmUniversalIdNS_6layout22AffineRank2ColumnMajorELNS_16ComplexTransformE0ELi1EdNS4_19AffineRank2RowMajorELS6_0ELi1EdNS4_11AffineRankNILi2EEEdNS_4arch15OpClassTensorOpENSA_4Sm80ENS1_9GemmShapeILi128ELi128ELi16EEENSD_ILi32ELi64ELi16EEENSD_ILi8ELi8ELi4EEENS_8epilogue6thread17LinearCombinationIdLi1EddLNSI_9ScaleType4KindE0ELNS_15FloatRoundStyleE2EdEENS1_11threadblock30GemmIdentityThreadblockSwizzleILi8EEELi3ENSA_13OpMultiplyAddELNS1_23SharedMemoryClearOptionE0ELb0ELb0ELb0ENS4_9NoPermuteEST_ST_vE10SelectBaseISQ_vEEEEvNT_6ParamsE)
        .other          _ZN7cutlass7Kernel2INS_4gemm6kernel20DefaultGemmUniversalIdNS_6layout22AffineRank2ColumnMajorELNS_16ComplexTransformE0ELi1EdNS4_19AffineRank2RowMajorELS6_0ELi1EdNS4_11AffineRankNILi2EEEdNS_4arch15OpClassTensorOpENSA_4Sm80ENS1_9GemmShapeILi128ELi128ELi16EEENSD_ILi32ELi64ELi16EEENSD_ILi8ELi8ELi4EEENS_8epilogue6thread17LinearCombinationIdLi1EddLNSI_9ScaleType4KindE0ELNS_15FloatRoundStyleE2EdEENS1_11threadblock30GemmIdentityThreadblockSwizzleILi8EEELi3ENSA_13OpMultiplyAddELNS1_23SharedMemoryClearOptionE0ELb0ELb0ELb0ENS4_9NoPermuteEST_ST_vE10SelectBaseISQ_vEEEEvNT_6ParamsE,@"STO_CUDA_ENTRY STV_DEFAULT"
_ZN7cutlass7Kernel2INS_4gemm6kernel20DefaultGemmUniversalIdNS_6layout22AffineRank2ColumnMajorELNS_16ComplexTransformE0ELi1EdNS4_19AffineRank2RowMajorELS6_0ELi1EdNS4_11AffineRankNILi2EEEdNS_4arch15OpClassTensorOpENSA_4Sm80ENS1_9GemmShapeILi128ELi128ELi16EEENSD_ILi32ELi64ELi16EEENSD_ILi8ELi8ELi4EEENS_8epilogue6thread17LinearCombinationIdLi1EddLNSI_9ScaleType4KindE0ELNS_15FloatRoundStyleE2EdEENS1_11threadblock30GemmIdentityThreadblockSwizzleILi8EEELi3ENSA_13OpMultiplyAddELNS1_23SharedMemoryClearOptionE0ELb0ELb0ELb0ENS4_9NoPermuteEST_ST_vE10SelectBaseISQ_vEEEEvNT_6ParamsE:
[----:B------:R-:W-:Y:S02]  /*0000*/  MOV R1, c[0x0][0x28] ;  /* 0x00000a0000017a02 */ /* 0x000fe40000000f00 */
[----:B------:R-:W1:Y:S01]  /*0010*/  S2R R2, SR_CTAID.Y ;  /* 0x0000000000027919 */ /* 0x000e620000002600 */
[----:B------:R-:W-:Y:S01]  /*0020*/  IMAD.MOV.U32 R0, RZ, RZ, -0x1 ;  /* 0xffffffffff007424 */ /* 0x000fe200078e00ff */
[----:B------:R-:W-:Y:S02]  /*0030*/  IADD3 R1, R1, -0x20, RZ ;  /* 0xffffffe001017810 */ /* 0x000fe40007ffe0ff */
[----:B------:R-:W2:Y:S02]  /*0040*/  S2R R26, SR_CTAID.X ;  /* 0x00000000001a7919 */ /* 0x000ea40000002500 */
[----:B------:R-:W-:Y:S02]  /*0050*/  SHF.L.U32 R0, R0, c[0x0][0x178], RZ ;  /* 0x00005e0000007a19 */ /* 0x000fe400000006ff */
[----:B-1----:R-:W-:Y:S02]  /*0060*/  SHF.L.U32 R2, R2, c[0x0][0x178], RZ ;  /* 0x00005e0002027a19 */ /* 0x002fe400000006ff */
[----:B--2---:R-:W-:-:S02]  /*0070*/  LOP3.LUT R0, R26, R0, RZ, 0x30, !PT ;  /* 0x000000001a007212 */ /* 0x004fc400078e30ff */
[----:B------:R-:W-:-:S03]  /*0080*/  SHF.R.S32.HI R26, RZ, c[0x0][0x178], R26 ;  /* 0x00005e00ff1a7a19 */ /* 0x000fc6000001141a */
[----:B------:R-:W-:-:S05]  /*0090*/  IMAD.IADD R182, R2, 0x1, R0 ;  /* 0x0000000102b67824 */ /* 0x000fca00078e0200 */
[----:B------:R-:W-:-:S04]  /*00a0*/  ISETP.GE.AND P0, PT, R182, c[0x0][0x170], PT ;  /* 0x00005c00b6007a0c */ /* 0x000fc80003f06270 */
[----:B------:R-:W-:-:S13]  /*00b0*/  ISETP.GE.OR P0, PT, R26, c[0x0][0x16c], P0 ;  /* 0x00005b001a007a0c */ /* 0x000fda0000706670 */
[----:B------:R-:W-:Y:S05]  /*00c0*/  @P0 EXIT ;  /* 0x000000000000094d */ /* 0x000fea0003800000 */
[----:B------:R-:W1:Y:S01]  /*00d0*/  S2R R180, SR_CTAID.Z ;  /* 0x0000000000b47919 */ /* 0x000e620000002700 */
[----:B------:R-:W-:Y:S01]  /*00e0*/  IMAD.MOV.U32 R0, RZ, RZ, c[0x0][0x17c] ;  /* 0x00005f00ff007624 */ /* 0x000fe200078e00ff */
[----:B------:R-:W-:Y:S01]  /*00f0*/  ULDC.64 UR16, c[0x0][0x118] ;  /* 0x0000460000107ab9 */ /* 0x000fe20000000a00 */
[----:B------:R-:W-:Y:S01]  /*0100*/  MOV R4, c[0x0][0x2c8] ;  /* 0x0000b20000047a02 */ /* 0x000fe20000000f00 */
[----:B------:R-:W-:Y:S01]  /*0110*/  IMAD.MOV.U32 R5, RZ, RZ, c[0x0][0x2cc] ;  /* 0x0000b300ff057624 */ /* 0x000fe200078e00ff */
[----:B------:R-:W-:Y:S01]  /*0120*/  MOV R6, c[0x0][0x2d0] ;  /* 0x0000b40000067a02 */ /* 0x000fe20000000f00 */
[----:B------:R-:W-:Y:S01]  /*0130*/  IMAD.MOV.U32 R7, RZ, RZ, c[0x0][0x2d4] ;  /* 0x0000b500ff077624 */ /* 0x000fe200078e00ff */
[----:B------:R-:W-:-:S13]  /*0140*/  ISETP.GE.U32.AND P0, PT, R0, 0x2, PT ;  /* 0x000000020000780c */ /* 0x000fda0003f06070 */
[----:B------:R-:W-:Y:S05]  /*0150*/  @!P0 BRA `(.L_x_33) ;  /* 0x000001a000008947 */ /* 0x000fea0003800000 */
[----:B------:R-:W-:Y:S01]  /*0160*/  ISETP.NE.AND P0, PT, R0, 0x2, PT ;  /* 0x000000020000780c */ /* 0x000fe20003f05270 */
[----:B------:R-:W-:Y:S01]  /*0170*/  IMAD.MOV.U32 R3, RZ, RZ, c[0x0][0x168] ;  /* 0x00005a00ff037624 */ /* 0x000fe200078e00ff */
[----:B------:R-:W-:-:S11]  /*0180*/  MOV R34, RZ ;  /* 0x000000ff00227202 */ /* 0x000fd60000000f00 */
[----:B------:R-:W-:Y:S05]  /*0190*/  @!P0 BRA `(.L_x_34) ;  /* 0x0000008000008947 */ /* 0x000fea0003800000 */
[----:B------:R-:W-:-:S13]  /*01a0*/  ISETP.NE.AND P0, PT, R0, 0x3, PT ;  /* 0x000000030000780c */ /* 0x000fda0003f05270 */
[----:B------:R-:W-:Y:S05]  /*01b0*/  @P0 BRA `(.L_x_35) ;  /* 0x0000019000000947 */ /* 0x000fea0003800000 */
[----:B------:R-:W-:-:S05]  /*01c0*/  MOV R6, 0x8 ;  /* 0x0000000800067802 */ /* 0x000fca0000000f00 */
[----:B-1----:R-:W-:-:S04]  /*01d0*/  IMAD.WIDE R4, R180, R6, c[0x0][0x2c8] ;  /* 0x0000b200b4047625 */ /* 0x002fc800078e0206 */
[----:B------:R-:W-:Y:S02]  /*01e0*/  IMAD.WIDE R6, R180, R6, c[0x0][0x2d0] ;  /* 0x0000b400b4067625 */ /* 0x000fe400078e0206 */
[----:B------:R-:W4:Y:S04]  /*01f0*/  LDG.E.64 R4, [R4.64] ;  /* 0x0000001004047981 */ /* 0x000f28000c1e1b00 */
[----:B------:R-:W4:Y:S01]  /*0200*/  LDG.E.64 R6, [R6.64] ;  /* 0x0000001006067981 */ /* 0x000f22000c1e1b00 */
[----:B------:R-:W-:Y:S05]  /*0210*/  BRA `(.L_x_35) ;  /* 0x0000013000007947 */ /* 0x000fea0003800000 */
.L_x_34:
[----:B-1----:R-:W-:Y:S01]  /*0220*/  SHF.R.S32.HI R7, RZ, 0x1f, R180 ;  /* 0x0000001fff077819 */ /* 0x002fe200000114b4 */
[----:B------:R-:W-:-:S04]  /*0230*/  IMAD.WIDE.U32 R10, R180, c[0x0][0x2e8], RZ ;  /* 0x0000ba00b40a7a25 */ /* 0x000fc800078e00ff */
[C---:B------:R-:W-:Y:S01]  /*0240*/  IMAD R5, R7.reuse, c[0x0][0x2e8], RZ ;  /* 0x0000ba0007057a24 */ /* 0x040fe200078e02ff */
[----:B------:R-:W-:Y:S01]  /*0250*/  LEA R4, P1, R10, c[0x0][0x2c8], 0x3 ;  /* 0x0000b2000a047a11 */ /* 0x000fe200078218ff */
[----:B------:R-:W-:Y:S02]  /*0260*/  IMAD R7, R7, c[0x0][0x2f0], RZ ;  /* 0x0000bc0007077a24 */ /* 0x000fe400078e02ff */
[----:B------:R-:W-:-:S04]  /*0270*/  IMAD.WIDE.U32 R8, R180, c[0x0][0x2f0], RZ ;  /* 0x0000bc00b4087a25 */ /* 0x000fc800078e00ff */
[----:B------:R-:W-:Y:S01]  /*0280*/  IMAD R5, R180, c[0x0][0x2ec], R5 ;  /* 0x0000bb00b4057a24 */ /* 0x000fe200078e0205 */
[----:B------:R-:W-:Y:S01]  /*0290*/  LEA R6, P0, R8, c[0x0][0x2d0], 0x3 ;  /* 0x0000b40008067a11 */ /* 0x000fe200078018ff */
[----:B------:R-:W-:-:S03]  /*02a0*/  IMAD R7, R180, c[0x0][0x2f4], R7 ;  /* 0x0000bd00b4077a24 */ /* 0x000fc600078e0207 */
[----:B------:R-:W-:Y:S02]  /*02b0*/  IADD3 R5, R11, R5, RZ ;  /* 0x000000050b057210 */ /* 0x000fe40007ffe0ff */
[----:B------:R-:W-:Y:S02]  /*02c0*/  IADD3 R7, R9, R7, RZ ;  /* 0x0000000709077210 */ /* 0x000fe40007ffe0ff */
[----:B------:R-:W-:Y:S02]  /*02d0*/  LEA.HI.X R5, R10, c[0x0][0x2cc], R5, 0x3, P1 ;  /* 0x0000b3000a057a11 */ /* 0x000fe400008f1c05 */
[----:B------:R-:W-:Y:S01]  /*02e0*/  LEA.HI.X R7, R8, c[0x0][0x2d4], R7, 0x3, P0 ;  /* 0x0000b50008077a11 */ /* 0x000fe200000f1c07 */
[----:B------:R-:W-:Y:S05]  /*02f0*/  BRA `(.L_x_35) ;  /* 0x0000005000007947 */ /* 0x000fea0003800000 */
.L_x_33:
[C---:B-1----:R-:W-:Y:S01]  /*0300*/  IADD3 R3, R180.reuse, 0x1, RZ ;  /* 0x00000001b4037810 */ /* 0x042fe20007ffe0ff */
[----:B------:R-:W-:-:S03]  /*0310*/  IMAD R34, R180, c[0x0][0x184], RZ ;  /* 0x00006100b4227a24 */ /* 0x000fc600078e02ff */
[C---:B------:R-:W-:Y:S01]  /*0320*/  ISETP.GE.AND P0, PT, R3.reuse, c[0x0][0x174], PT ;  /* 0x00005d0003007a0c */ /* 0x040fe20003f06270 */
[----:B------:R-:W-:-:S05]  /*0330*/  IMAD R3, R3, c[0x0][0x184], RZ ;  /* 0x0000610003037a24 */ /* 0x000fca00078e02ff */
[----:B------:R-:W-:-:S04]  /*0340*/  SEL R3, R3, c[0x0][0x168], !P0 ;  /* 0x00005a0003037a07 */ /* 0x000fc80004000000 */
.L_x_35:
[----:B------:R-:W2:Y:S01]  /*0350*/  S2R R0, SR_TID.X ;  /* 0x0000000000007919 */ /* 0x000ea20000002100 */
[C-C-:B------:R-:W-:Y:S01]  /*0360*/  IMAD.IADD R2, R3.reuse, 0x1, -R34.reuse ;  /* 0x0000000103027824 */ /* 0x140fe200078e0a22 */
[----:B------:R-:W-:Y:S01]  /*0370*/  IADD3 R21, R3, 0xf, -R34 ;  /* 0x0000000f03157810 */ /* 0x000fe20007ffe822 */
[----:B------:R-:W-:Y:S01]  /*0380*/  IMAD.MOV.U32 R192, RZ, RZ, 0x7 ;  /* 0x00000007ffc07424 */ /* 0x000fe200078e00ff */
[----:B------:R-:W-:Y:S01]  /*0390*/  BAR.SYNC.DEFER_BLOCKING 0x0 ;  /* 0x0000000000007b1d */ /* 0x000fe20000010000 */
[----:B------:R-:W-:Y:S01]  /*03a0*/  IMAD.MOV.U32 R11, RZ, RZ, c[0x0][0x200] ;  /* 0x00008000ff0b7624 */ /* 0x000fe200078e00ff */
[----:B------:R-:W-:Y:S01]  /*03b0*/  SHF.R.S32.HI R28, RZ, 0x1f, R2 ;  /* 0x0000001fff1c7819 */ /* 0x000fe20000011402 */
[----:B------:R-:W-:Y:S01]  /*03c0*/  IMAD.WIDE.U32 R194, R192, c[0x0][0x1a8], RZ ;  /* 0x00006a00c0c27a25 */ /* 0x000fe200078e00ff */
[C---:B------:R-:W-:Y:S01]  /*03d0*/  IADD3 R8, R21.reuse, 0xf, RZ ;  /* 0x0000000f15087810 */ /* 0x040fe20007ffe0ff */
[----:B------:R-:W-:Y:S01]  /*03e0*/  CS2R R102, SRZ ;  /* 0x0000000000667805 */ /* 0x000fe2000001ff00 */
[----:B------:R-:W-:Y:S01]  /*03f0*/  LEA.HI R28, R28, R2, RZ, 0x4 ;  /* 0x000000021c1c7211 */ /* 0x000fe200078f20ff */
[----:B------:R-:W-:Y:S01]  /*0400*/  IMAD.MOV.U32 R10, RZ, RZ, c[0x0][0x204] ;  /* 0x00008100ff0a7624 */ /* 0x000fe200078e00ff */
[----:B------:R-:W-:Y:S01]  /*0410*/  ISETP.GE.U32.AND P5, PT, R8, 0x1f, PT ;  /* 0x0000001f0800780c */ /* 0x000fe20003fa6070 */
[----:B------:R-:W-:Y:S01]  /*0420*/  IMAD.MOV.U32 R8, RZ, RZ, c[0x0][0x1cc] ;  /* 0x00007300ff087624 */ /* 0x000fe200078e00ff */
[----:B------:R-:W-:Y:S01]  /*0430*/  LOP3.LUT R28, R28, 0xfffffff0, RZ, 0xc0, !PT ;  /* 0xfffffff01c1c7812 */ /* 0x000fe200078ec0ff */
[----:B------:R-:W-:Y:S01]  /*0440*/  CS2R R100, SRZ ;  /* 0x0000000000647805 */ /* 0x000fe2000001ff00 */
[----:B------:R-:W-:Y:S01]  /*0450*/  SHF.R.S32.HI R190, RZ, 0x1f, R21 ;  /* 0x0000001fffbe7819 */ /* 0x000fe20000011415 */
[----:B------:R-:W-:Y:S01]  /*0460*/  CS2R R98, SRZ ;  /* 0x0000000000627805 */ /* 0x000fe2000001ff00 */
[----:B------:R-:W-:Y:S01]  /*0470*/  CS2R R96, SRZ ;  /* 0x0000000000607805 */ /* 0x000fe2000001ff00 */
[----:B------:R-:W-:Y:S01]  /*0480*/  IMAD.IADD R28, R2, 0x1, -R28 ;  /* 0x00000001021c7824 */ /* 0x000fe200078e0a1c */
[----:B------:R-:W-:Y:S01]  /*0490*/  LEA.HI R190, R190, R21, RZ, 0x4 ;  /* 0x00000015bebe7211 */ /* 0x000fe200078f20ff */
[----:B------:R-:W-:Y:S01]  /*04a0*/  CS2R R106, SRZ ;  /* 0x00000000006a7805 */ /* 0x000fe2000001ff00 */
[----:B------:R-:W-:Y:S01]  /*04b0*/  CS2R R104, SRZ ;  /* 0x0000000000687805 */ /* 0x000fe2000001ff00 */
[----:B------:R-:W-:Y:S01]  /*04c0*/  CS2R R94, SRZ ;  /* 0x00000000005e7805 */ /* 0x000fe2000001ff00 */
[----:B--2---:R-:W-:Y:S01]  /*04d0*/  SHF.R.S32.HI R30, RZ, 0x1f, R0 ;  /* 0x0000001fff1e7819 */ /* 0x004fe20000011400 */
[----:B------:R-:W-:Y:S01]  /*04e0*/  CS2R R92, SRZ ;  /* 0x00000000005c7805 */ /* 0x000fe2000001ff00 */
[----:B------:R-:W-:Y:S01]  /*04f0*/  ISETP.NE.AND P0, PT, R28, RZ, PT ;  /* 0x000000ff1c00720c */ /* 0x000fe20003f05270 */
[----:B------:R-:W-:Y:S01]  /*0500*/  CS2R R110, SRZ ;  /* 0x00000000006e7805 */ /* 0x000fe2000001ff00 */
[----:B------:R-:W-:Y:S01]  /*0510*/  LEA.HI R30, R30, R0, RZ, 0x5 ;  /* 0x000000001e1e7211 */ /* 0x000fe200078f28ff */
[----:B------:R-:W-:Y:S01]  /*0520*/  CS2R R108, SRZ ;  /* 0x00000000006c7805 */ /* 0x000fe2000001ff00 */
[----:B------:R-:W-:Y:S01]  /*0530*/  SEL R28, R28, 0x10, P0 ;  /* 0x000000101c1c7807 */ /* 0x000fe20000000000 */
[----:B------:R-:W-:Y:S01]  /*0540*/  CS2R R90, SRZ ;  /* 0x00000000005a7805 */ /* 0x000fe2000001ff00 */
[----:B------:R-:W-:Y:S01]  /*0550*/  LOP3.LUT R9, R30, 0xffffffe0, RZ, 0xc0, !PT ;  /* 0xffffffe01e097812 */ /* 0x000fe200078ec0ff */
[----:B------:R-:W-:Y:S01]  /*0560*/  CS2R R88, SRZ ;  /* 0x0000000000587805 */ /* 0x000fe2000001ff00 */
[----:B------:R-:W-:Y:S01]  /*0570*/  SHF.R.S32.HI R30, RZ, 0x5, R30 ;  /* 0x00000005ff1e7819 */ /* 0x000fe2000001141e */
[----:B------:R-:W-:Y:S01]  /*0580*/  IMAD.IADD R2, R28, 0x1, R34 ;  /* 0x000000011c027824 */ /* 0x000fe200078e0222 */
[----:B------:R-:W-:Y:S01]  /*0590*/  SHF.R.S32.HI R14, RZ, 0x1f, R28 ;  /* 0x0000001fff0e7819 */ /* 0x000fe2000001141c */
[----:B------:R-:W-:Y:S01]  /*05a0*/  IMAD.IADD R9, R0, 0x1, -R9 ;  /* 0x0000000100097824 */ /* 0x000fe200078e0a09 */
[----:B------:R-:W-:Y:S01]  /*05b0*/  CS2R R46, SRZ ;  /* 0x00000000002e7805 */ /* 0x000fe2000001ff00 */
[----:B------:R-:W-:Y:S01]  /*05c0*/  IMAD.SHL.U32 R30, R30, 0x2, RZ ;  /* 0x000000021e1e7824 */ /* 0x000fe200078e00ff */
[----:B------:R-:W-:Y:S01]  /*05d0*/  IMNMX R2, R2, R3, PT ;  /* 0x0000000302027217 */ /* 0x000fe20003800200 */
[C---:B------:R-:W-:Y:S01]  /*05e0*/  IMAD R20, R14.reuse, c[0x0][0x1a0], RZ ;  /* 0x000068000e147a24 */ /* 0x040fe200078e02ff */
[----:B------:R-:W-:Y:S01]  /*05f0*/  SHF.R.S32.HI R12, RZ, 0x1f, R9 ;  /* 0x0000001fff0c7819 */ /* 0x000fe20000011409 */
[----:B------:R-:W-:Y:S01]  /*0600*/  IMAD R14, R14, c[0x0][0x1d8], RZ ;  /* 0x000076000e0e7a24 */ /* 0x000fe200078e02ff */
[----:B------:R-:W-:Y:S01]  /*0610*/  LOP3.LUT R3, R21, 0xfffffff0, RZ, 0xc0, !PT ;  /* 0xfffffff015037812 */ /* 0x000fe200078ec0ff */
[----:B------:R-:W-:Y:S01]  /*0620*/  IMAD.WIDE.U32 R36, R28, c[0x0][0x1a0], RZ ;  /* 0x000068001c247a25 */ /* 0x000fe200078e00ff */
[----:B------:R-:W-:Y:S01]  /*0630*/  LEA.HI R12, R12, R9, RZ, 0x4 ;  /* 0x000000090c0c7211 */ /* 0x000fe200078f20ff */
[----:B------:R-:W-:Y:S01]  /*0640*/  CS2R R44, SRZ ;  /* 0x00000000002c7805 */ /* 0x000fe2000001ff00 */
[----:B------:R-:W-:Y:S01]  /*0650*/  ISETP.NE.AND P4, PT, R3, 0x10, PT ;  /* 0x000000100300780c */ /* 0x000fe20003f85270 */
[----:B------:R-:W-:Y:S01]  /*0660*/  IMAD R3, R192, c[0x0][0x1e4], RZ ;  /* 0x00007900c0037a24 */ /* 0x000fe200078e02ff */
[----:B------:R-:W-:Y:S01]  /*0670*/  LEA.HI.SX32 R30, R12, R30, 0x1c ;  /* 0x0000001e0c1e7211 */ /* 0x000fe200078fe2ff */
[----:B------:R-:W-:Y:S01]  /*0680*/  IMAD R20, R28, c[0x0][0x1a4], R20 ;  /* 0x000069001c147a24 */ /* 0x000fe200078e0214 */
[----:B------:R-:W-:Y:S01]  /*0690*/  LOP3.LUT R12, R12, 0xfffffff0, RZ, 0xc0, !PT ;  /* 0xfffffff00c0c7812 */ /* 0x000fe200078ec0ff */
[----:B------:R-:W-:Y:S01]  /*06a0*/  IMAD R14, R28, c[0x0][0x1dc], R14 ;  /* 0x000077001c0e7a24 */ /* 0x000fe200078e020e */
[----:B------:R-:W-:Y:S01]  /*06b0*/  SHF.R.S32.HI R13, RZ, 0x1f, R30 ;  /* 0x0000001fff0d7819 */ /* 0x000fe2000001141e */
[----:B------:R-:W-:Y:S01]  /*06c0*/  IMAD.IADD R34, R30, 0x1, R34 ;  /* 0x000000011e227824 */ /* 0x000fe200078e0222 */
[----:B------:R-:W-:Y:S01]  /*06d0*/  CS2R R114, SRZ ;  /* 0x0000000000727805 */ /* 0x000fe2000001ff00 */
[----:B------:R-:W-:Y:S01]  /*06e0*/  IMAD.IADD R12, R9, 0x1, -R12 ;  /* 0x00000001090c7824 */ /* 0x000fe200078e0a0c */
[----:B------:R-:W-:Y:S01]  /*06f0*/  CS2R R112, SRZ ;  /* 0x0000000000707805 */ /* 0x000fe2000001ff00 */
[----:B------:R-:W-:Y:S01]  /*0700*/  IMAD.MOV.U32 R9, RZ, RZ, c[0x0][0x1c8] ;  /* 0x00007200ff097624 */ /* 0x000fe200078e00ff */
[----:B------:R-:W-:Y:S01]  /*0710*/  ISETP.GE.AND P6, PT, R34, R2, PT ;  /* 0x000000022200720c */ /* 0x000fe20003fc6270 */
[----:B------:R-:W-:Y:S01]  /*0720*/  IMAD R26, R26, 0x80, R12 ;  /* 0x000000801a1a7824 */ /* 0x000fe200078e020c */
[----:B------:R-:W-:Y:S01]  /*0730*/  SHF.R.S32.HI R27, RZ, 0x1f, R34 ;  /* 0x0000001fff1b7819 */ /* 0x000fe20000011422 */
[----:B------:R-:W-:Y:S01]  /*0740*/  IMAD R18, R182, 0x80, R12 ;  /* 0x00000080b6127824 */ /* 0x000fe200078e020c */
[----:B------:R-:W-:Y:S01]  /*0750*/  CS2R R86, SRZ ;  /* 0x0000000000567805 */ /* 0x000fe2000001ff00 */
[----:B------:R-:W-:Y:S01]  /*0760*/  IMAD R2, R192, c[0x0][0x1ac], RZ ;  /* 0x00006b00c0027a24 */ /* 0x000fe200078e02ff */
[----:B------:R-:W-:Y:S01]  /*0770*/  IADD3 R25, R26, 0x10, RZ ;  /* 0x000000101a197810 */ /* 0x000fe20007ffe0ff */
[----:B------:R-:W-:Y:S01]  /*0780*/  IMAD.WIDE.U32 R192, R192, c[0x0][0x1e0], RZ ;  /* 0x00007800c0c07a25 */ /* 0x000fe200078e00ff */
[C---:B------:R-:W-:Y:S01]  /*0790*/  IADD3 R24, R26.reuse, 0x20, RZ ;  /* 0x000000201a187810 */ /* 0x040fe20007ffe0ff */
[----:B------:R-:W-:Y:S01]  /*07a0*/  CS2R R84, SRZ ;  /* 0x0000000000547805 */ /* 0x000fe2000001ff00 */
[C---:B------:R-:W-:Y:S01]  /*07b0*/  IADD3 R23, R26.reuse, 0x30, RZ ;  /* 0x000000301a177810 */ /* 0x040fe20007ffe0ff */
[----:B------:R-:W-:Y:S01]  /*07c0*/  IMAD.IADD R3, R193, 0x1, R3 ;  /* 0x00000001c1037824 */ /* 0x000fe200078e0203 */
[----:B------:R-:W-:Y:S01]  /*07d0*/  ISETP.LT.AND P0, PT, R26, c[0x0][0x160], !P6 ;  /* 0x000058001a007a0c */ /* 0x000fe20007701270 */
[----:B------:R-:W-:Y:S01]  /*07e0*/  IMAD.IADD R2, R195, 0x1, R2 ;  /* 0x00000001c3027824 */ /* 0x000fe200078e0202 */
[----:B------:R-:W-:Y:S01]  /*07f0*/  ISETP.LT.AND P1, PT, R25, c[0x0][0x160], !P6 ;  /* 0x0000580019007a0c */ /* 0x000fe20007721270 */
[----:B------:R-:W-:Y:S01]  /*0800*/  IMAD.IADD R20, R37, 0x1, R20 ;  /* 0x0000000125147824 */ /* 0x000fe200078e0214 */
[----:B------:R-:W-:Y:S01]  /*0810*/  ISETP.LT.AND P2, PT, R24, c[0x0][0x160], !P6 ;  /* 0x0000580018007a0c */ /* 0x000fe20007741270 */
[----:B------:R-:W-:Y:S01]  /*0820*/  IMAD.WIDE.U32 R28, R28, c[0x0][0x1d8], RZ ;  /* 0x000076001c1c7a25 */ /* 0x000fe200078e00ff */
[----:B------:R-:W-:Y:S01]  /*0830*/  ISETP.LT.AND P3, PT, R23, c[0x0][0x160], !P6 ;  /* 0x0000580017007a0c */ /* 0x000fe20007761270 */
[----:B------:R-:W-:Y:S01]  /*0840*/  CS2R R50, SRZ ;  /* 0x0000000000327805 */ /* 0x000fe2000001ff00 */
[----:B------:R-:W-:Y:S01]  /*0850*/  SEL R19, RZ, 0x1, !P0 ;  /* 0x00000001ff137807 */ /* 0x000fe20004000000 */
[----:B------:R-:W-:Y:S01]  /*0860*/  IMAD.IADD R14, R29, 0x1, R14 ;  /* 0x000000011d0e7824 */ /* 0x000fe200078e020e */
[----:B------:R-:W-:Y:S01]  /*0870*/  IADD3 R17, R18, 0x10, RZ ;  /* 0x0000001012117810 */ /* 0x000fe20007ffe0ff */
[----:B------:R-:W-:Y:S01]  /*0880*/  IMAD.WIDE.U32 R42, R26, c[0x0][0x198], RZ ;  /* 0x000066001a2a7a25 */ /* 0x000fe200078e00ff */
[----:B------:R-:W-:Y:S01]  /*0890*/  P2R R19, PR, R19, 0xf ;  /* 0x0000000f13137803 */ /* 0x000fe20000000000 */
[----:B------:R-:W-:Y:S01]  /*08a0*/  CS2R R48, SRZ ;  /* 0x0000000000307805 */ /* 0x000fe2000001ff00 */
[C---:B------:R-:W-:Y:S01]  /*08b0*/  IADD3 R16, R18.reuse, 0x20, RZ ;  /* 0x0000002012107810 */ /* 0x040fe20007ffe0ff */
[C---:B------:R-:W-:Y:S01]  /*08c0*/  IMAD.WIDE.U32 R40, R18.reuse, c[0x0][0x1d0], RZ ;  /* 0x0000740012287a25 */ /* 0x040fe200078e00ff */
[C---:B------:R-:W-:Y:S01]  /*08d0*/  IADD3 R15, R18.reuse, 0x30, RZ ;  /* 0x00000030120f7810 */ /* 0x040fe20007ffe0ff */
[----:B------:R-:W-:Y:S01]  /*08e0*/  CS2R R118, SRZ ;  /* 0x0000000000767805 */ /* 0x000fe2000001ff00 */
[----:B------:R-:W-:Y:S01]  /*08f0*/  ISETP.LT.AND P0, PT, R18, c[0x0][0x164], !P6 ;  /* 0x0000590012007a0c */ /* 0x000fe20007701270 */
[----:B------:R-:W-:Y:S01]  /*0900*/  CS2R R116, SRZ ;  /* 0x0000000000747805 */ /* 0x000fe2000001ff00 */
[----:B------:R-:W-:Y:S01]  /*0910*/  ISETP.LT.AND P1, PT, R17, c[0x0][0x164], !P6 ;  /* 0x0000590011007a0c */ /* 0x000fe20007721270 */
[----:B------:R-:W-:Y:S01]  /*0920*/  CS2R R82, SRZ ;  /* 0x0000000000527805 */ /* 0x000fe2000001ff00 */
[----:B------:R-:W-:Y:S01]  /*0930*/  ISETP.LT.AND P2, PT, R16, c[0x0][0x164], !P6 ;  /* 0x0000590010007a0c */ /* 0x000fe20007741270 */
[----:B------:R-:W-:Y:S01]  /*0940*/  CS2R R80, SRZ ;  /* 0x0000000000507805 */ /* 0x000fe2000001ff00 */
[----:B------:R-:W-:Y:S01]  /*0950*/  ISETP.LT.AND P3, PT, R15, c[0x0][0x164], !P6 ;  /* 0x000059000f007a0c */ /* 0x000fe20007761270 */
[----:B------:R-:W-:Y:S01]  /*0960*/  CS2R R54, SRZ ;  /* 0x0000000000367805 */ /* 0x000fe2000001ff00 */
[----:B------:R-:W-:Y:S01]  /*0970*/  SEL R33, RZ, 0x1, !P0 ;  /* 0x00000001ff217807 */ /* 0x000fe20004000000 */
[----:B------:R-:W-:Y:S01]  /*0980*/  CS2R R52, SRZ ;  /* 0x0000000000347805 */ /* 0x000fe2000001ff00 */
[----:B------:R-:W-:Y:S01]  /*0990*/  IADD3 R22, R26, 0x40, RZ ;  /* 0x000000401a167810 */ /* 0x000fe20007ffe0ff */
[----:B------:R-:W-:Y:S01]  /*09a0*/  CS2R R122, SRZ ;  /* 0x00000000007a7805 */ /* 0x000fe2000001ff00 */
[----:B------:R-:W-:Y:S01]  /*09b0*/  P2R R33, PR, R33, 0xf ;  /* 0x0000000f21217803 */ /* 0x000fe20000000000 */
[----:B------:R-:W-:Y:S01]  /*09c0*/  CS2R R120, SRZ ;  /* 0x0000000000787805 */ /* 0x000fe2000001ff00 */
[----:B------:R-:W-:Y:S01]  /*09d0*/  IADD3 R11, P1, P0, R192, c[0x0][0x1f8], -R11 ;  /* 0x00007e00c00b7a10 */ /* 0x000fe2000783e80b */
[----:B------:R-:W-:Y:S01]  /*09e0*/  CS2R R78, SRZ ;  /* 0x00000000004e7805 */ /* 0x000fe2000001ff00 */
[----:B------:R-:W-:Y:S01]  /*09f0*/  IADD3 R9, P3, P2, R194, c[0x0][0x1c0], -R9 ;  /* 0x00007000c2097a10 */ /* 0x000fe20007a7e809 */
[----:B------:R-:W-:Y:S01]  /*0a00*/  CS2R R76, SRZ ;  /* 0x00000000004c7805 */ /* 0x000fe2000001ff00 */
[----:B------:R-:W-:Y:S01]  /*0a10*/  IADD3.X R10, R3, c[0x0][0x1fc], ~R10, P1, P0 ;  /* 0x00007f00030a7a10 */ /* 0x000fe20000fe0c0a */
[----:B------:R-:W-:Y:S01]  /*0a20*/  CS2R R58, SRZ ;  /* 0x00000000003a7805 */ /* 0x000fe2000001ff00 */
[----:B------:R-:W-:Y:S01]  /*0a30*/  IADD3.X R8, R2, c[0x0][0x1c4], ~R8, P3, P2 ;  /* 0x0000710002087a10 */ /* 0x000fe20001fe4c08 */
[----:B------:R-:W-:Y:S01]  /*0a40*/  CS2R R56, SRZ ;  /* 0x0000000000387805 */ /* 0x000fe2000001ff00 */
[C---:B------:R-:W-:Y:S01]  /*0a50*/  LEA R9, P1, R36.reuse, R9, 0x3 ;  /* 0x0000000924097211 */ /* 0x040fe200078218ff */
[----:B------:R-:W-:Y:S01]  /*0a60*/  CS2R R126, SRZ ;  /* 0x00000000007e7805 */ /* 0x000fe2000001ff00 */
[----:B------:R-:W-:Y:S01]  /*0a70*/  ISETP.GE.AND P2, PT, R21, 0x10, PT ;  /* 0x000000101500780c */ /* 0x000fe20003f46270 */
[----:B------:R-:W-:Y:S01]  /*0a80*/  CS2R R124, SRZ ;  /* 0x00000000007c7805 */ /* 0x000fe2000001ff00 */
[----:B------:R-:W-:Y:S01]  /*0a90*/  LEA.HI.X R8, R36, R8, R20, 0x3, P1 ;  /* 0x0000000824087211 */ /* 0x000fe200008f1c14 */
[----:B------:R-:W-:Y:S01]  /*0aa0*/  CS2R R74, SRZ ;  /* 0x00000000004a7805 */ /* 0x000fe2000001ff00 */
[----:B------:R-:W-:Y:S01]  /*0ab0*/  LEA R11, P0, R28, R11, 0x3 ;  /* 0x0000000b1c0b7211 */ /* 0x000fe200078018ff */
[----:B------:R-:W-:Y:S01]  /*0ac0*/  CS2R R72, SRZ ;  /* 0x0000000000487805 */ /* 0x000fe2000001ff00 */
[----:B------:R-:W-:Y:S01]  /*0ad0*/  LEA.HI R20, R13, R30, RZ, 0x2 ;  /* 0x0000001e0d147211 */ /* 0x000fe200078f10ff */
[----:B------:R-:W-:Y:S01]  /*0ae0*/  CS2R R62, SRZ ;  /* 0x00000000003e7805 */ /* 0x000fe2000001ff00 */
[----:B------:R-:W-:Y:S01]  /*0af0*/  SHF.R.S32.HI R13, RZ, 0x1f, R12 ;  /* 0x0000001fff0d7819 */ /* 0x000fe2000001140c */
[----:B------:R-:W-:Y:S01]  /*0b00*/  CS2R R60, SRZ ;  /* 0x00000000003c7805 */ /* 0x000fe2000001ff00 */
[----:B------:R-:W-:Y:S01]  /*0b10*/  IADD3 R21, R26, 0x50, RZ ;  /* 0x000000501a157810 */ /* 0x000fe20007ffe0ff */
[----:B------:R-:W-:Y:S01]  /*0b20*/  CS2R R130, SRZ ;  /* 0x0000000000827805 */ /* 0x000fe2000001ff00 */
[----:B------:R-:W-:Y:S01]  /*0b30*/  LOP3.LUT R29, R12, 0x6, RZ, 0xc0, !PT ;  /* 0x000000060c1d7812 */ /* 0x000fe200078ec0ff */
[----:B------:R-:W-:Y:S01]  /*0b40*/  CS2R R128, SRZ ;  /* 0x0000000000807805 */ /* 0x000fe2000001ff00 */
[----:B------:R-:W-:Y:S01]  /*0b50*/  LEA.HI.X R10, R28, R10, R14, 0x3, P0 ;  /* 0x0000000a1c0a7211 */ /* 0x000fe200000f1c0e */
[----:B------:R-:W-:Y:S01]  /*0b60*/  CS2R R70, SRZ ;  /* 0x0000000000467805 */ /* 0x000fe2000001ff00 */
[----:B------:R-:W-:Y:S01]  /*0b70*/  LEA.HI R13, R13, R12, RZ, 0x3 ;  /* 0x0000000c0d0d7211 */ /* 0x000fe200078f18ff */
[----:B------:R-:W-:Y:S01]  /*0b80*/  IMAD.SHL.U32 R12, R12, 0x4, RZ ;  /* 0x000000040c0c7824 */ /* 0x000fe200078e00ff */
[----:B------:R-:W-:Y:S01]  /*0b90*/  ISETP.LT.AND P1, PT, R22, c[0x0][0x160], !P6 ;  /* 0x0000580016007a0c */ /* 0x000fe20007721270 */
[----:B------:R-:W-:Y:S01]  /*0ba0*/  CS2R R68, SRZ ;  /* 0x0000000000447805 */ /* 0x000fe2000001ff00 */
[----:B------:R-:W-:Y:S01]  /*0bb0*/  ISETP.LT.AND P0, PT, R21, c[0x0][0x160], !P6 ;  /* 0x0000580015007a0c */ /* 0x000fe20007701270 */
[----:B------:R-:W-:Y:S01]  /*0bc0*/  CS2R R66, SRZ ;  /* 0x0000000000427805 */ /* 0x000fe2000001ff00 */
[----:B------:R-:W-:Y:S01]  /*0bd0*/  LOP3.LUT R20, R20, 0xfffffffc, RZ, 0xc0, !PT ;  /* 0xfffffffc14147812 */ /* 0x000fe200078ec0ff */
[----:B------:R-:W-:Y:S01]  /*0be0*/  CS2R R64, SRZ ;  /* 0x0000000000407805 */ /* 0x000fe2000001ff00 */
[----:B------:R-:W-:-:S02]  /*0bf0*/  SHF.R.U32.HI R29, RZ, 0x1, R29 ;  /* 0x00000001ff1d7819 */ /* 0x000fc4000001161d */
[----:B------:R-:W-:Y:S01]  /*0c00*/  SEL R14, RZ, 0x100, !P1 ;  /* 0x00000100ff0e7807 */ /* 0x000fe20004800000 */
[----:B------:R-:W-:Y:S01]  /*0c10*/  IMAD.IADD R30, R30, 0x1, -R20 ;  /* 0x000000011e1e7824 */ /* 0x000fe200078e0a14 */
[----:B------:R-:W-:Y:S02]  /*0c20*/  SEL R28, RZ, 0x200, !P0 ;  /* 0x00000200ff1c7807 */ /* 0x000fe40004000000 */
[----:B------:R-:W-:Y:S02]  /*0c30*/  LOP3.LUT R12, R29, 0x4, R12, 0xf8, !PT ;  /* 0x000000041d0c7812 */ /* 0x000fe400078ef80c */
[----:B------:R-:W-:Y:S02]  /*0c40*/  SHF.R.S32.HI R36, RZ, 0x1f, R26 ;  /* 0x0000001fff247819 */ /* 0x000fe4000001141a */
[----:B------:R-:W-:Y:S02]  /*0c50*/  LOP3.LUT R29, R20, R29, RZ, 0xfc, !PT ;  /* 0x0000001d141d7212 */ /* 0x000fe400078efcff */
[----:B------:R-:W-:Y:S01]  /*0c60*/  LOP3.LUT R28, R28, R14, R19, 0xfe, !PT ;  /* 0x0000000e1c1c7212 */ /* 0x000fe200078efe13 */
[----:B------:R-:W-:Y:S01]  /*0c70*/  IMAD R36, R36, c[0x0][0x198], RZ ;  /* 0x0000660024247a24 */ /* 0x000fe200078e02ff */
[----:B------:R-:W-:-:S02]  /*0c80*/  IADD3 R20, R26, 0x60, RZ ;  /* 0x000000601a147810 */ /* 0x000fc40007ffe0ff */
[C---:B------:R-:W-:Y:S01]  /*0c90*/  IADD3 R19, R26.reuse, 0x70, RZ ;  /* 0x000000701a137810 */ /* 0x040fe20007ffe0ff */
[----:B------:R-:W-:Y:S01]  /*0ca0*/  IMAD R36, R26, c[0x0][0x19c], R36 ;  /* 0x000067001a247a24 */ /* 0x000fe200078e0224 */
[----:B------:R-:W-:Y:S02]  /*0cb0*/  SHF.R.U32.HI R13, RZ, 0x3, R13 ;  /* 0x00000003ff0d7819 */ /* 0x000fe4000001160d */
[----:B------:R-:W-:Y:S01]  /*0cc0*/  LOP3.LUT R12, R12, 0x1, R30, 0x78, !PT ;  /* 0x000000010c0c7812 */ /* 0x000fe200078e781e */
[----:B------:R-:W-:Y:S01]  /*0cd0*/  IMAD.SHL.U32 R30, R30, 0x2, RZ ;  /* 0x000000021e1e7824 */ /* 0x000fe200078e00ff */
[----:B------:R-:W-:Y:S01]  /*0ce0*/  SHF.R.S32.HI R38, RZ, 0x1f, R18 ;  /* 0x0000001fff267819 */ /* 0x000fe20000011412 */
[----:B------:R-:W-:Y:S01]  /*0cf0*/  IMAD.IADD R37, R43, 0x1, R36 ;  /* 0x000000012b257824 */ /* 0x000fe200078e0224 */
[----:B------:R-:W-:Y:S01]  /*0d00*/  ISETP.LT.AND P1, PT, R20, c[0x0][0x160], !P6 ;  /* 0x0000580014007a0c */ /* 0x000fe20007721270 */
[----:B------:R-:W-:Y:S01]  /*0d10*/  IMAD R13, R12, 0x2, R13 ;  /* 0x000000020c0d7824 */ /* 0x000fe200078e020d */
[----:B------:R-:W-:Y:S01]  /*0d20*/  ISETP.LT.AND P0, PT, R19, c[0x0][0x160], !P6 ;  /* 0x0000580013007a0c */ /* 0x000fe20007701270 */
[----:B------:R-:W-:Y:S01]  /*0d30*/  IMAD R38, R38, c[0x0][0x1d0], RZ ;  /* 0x0000740026267a24 */ /* 0x000fe200078e02ff */
[----:B------:R-:W-:Y:S01]  /*0d40*/  SEL R14, RZ, 0x400, !P1 ;  /* 0x00000400ff0e7807 */ /* 0x000fe20004800000 */
[----:B------:R-:W-:Y:S01]  /*0d50*/  IMAD.MOV.U32 R36, RZ, RZ, R42 ;  /* 0x000000ffff247224 */ /* 0x000fe200078e002a */
[----:B------:R-:W-:Y:S01]  /*0d60*/  SEL R12, RZ, 0x800, !P0 ;  /* 0x00000800ff0c7807 */ /* 0x000fe20004000000 */
[----:B------:R-:W-:Y:S01]  /*0d70*/  IMAD R38, R18, c[0x0][0x1d4], R38 ;  /* 0x0000750012267a24 */ /* 0x000fe200078e0226 */
[----:B------:R-:W-:Y:S01]  /*0d80*/  LOP3.LUT R30, R13, 0x4, R30, 0x78, !PT ;  /* 0x000000040d1e7812 */ /* 0x000fe200078e781e */
[----:B------:R-:W-:Y:S01]  /*0d90*/  IMAD.WIDE.U32 R36, R34, c[0x0][0x1a0], R36 ;  /* 0x0000680022247a25 */ /* 0x000fe200078e0024 */
[----:B------:R-:W-:Y:S01]  /*0da0*/  LOP3.LUT R12, R12, R14, R28, 0xfe, !PT ;  /* 0x0000000e0c0c7212 */ /* 0x000fe200078efe1c */
[----:B------:R-:W-:Y:S01]  /*0db0*/  CS2R R42, SRZ ;  /* 0x00000000002a7805 */ /* 0x000fe2000001ff00 */
[C---:B------:R-:W-:Y:S01]  /*0dc0*/  IADD3 R13, R18.reuse, 0x50, RZ ;  /* 0x00000050120d7810 */ /* 0x040fe20007ffe0ff */
[----:B------:R-:W-:Y:S01]  /*0dd0*/  IMAD R28, R27, c[0x0][0x1a0], RZ ;  /* 0x000068001b1c7a24 */ /* 0x000fe200078e02ff */
[----:B------:R-:W-:Y:S01]  /*0de0*/  IADD3 R14, R18, 0x40, RZ ;  /* 0x00000040120e7810 */ /* 0x000fe20007ffe0ff */
[----:B------:R-:W-:Y:S01]  /*0df0*/  IMAD.IADD R39, R41, 0x1, R38 ;  /* 0x0000000129277824 */ /* 0x000fe200078e0226 */
[----:B------:R-:W-:Y:S01]  /*0e00*/  ISETP.LT.AND P0, PT, R13, c[0x0][0x164], !P6 ;  /* 0x000059000d007a0c */ /* 0x000fe20007701270 */
[----:B------:R-:W-:Y:S01]  /*0e10*/  IMAD R27, R27, c[0x0][0x1d8], RZ ;  /* 0x000076001b1b7a24 */ /* 0x000fe200078e02ff */
[----:B------:R-:W-:Y:S01]  /*0e20*/  SEL R12, R12, RZ, P5 ;  /* 0x000000ff0c0c7207 */ /* 0x000fe20002800000 */
[----:B------:R-:W-:Y:S01]  /*0e30*/  IMAD.MOV.U32 R38, RZ, RZ, R40 ;  /* 0x000000ffff267224 */ /* 0x000fe200078e0028 */
[----:B------:R-:W-:Y:S01]  /*0e40*/  ISETP.LT.AND P1, PT, R14, c[0x0][0x164], !P6 ;  /* 0x000059000e007a0c */ /* 0x000fe20007721270 */
[C---:B------:R-:W-:Y:S01]  /*0e50*/  IMAD R28, R34.reuse, c[0x0][0x1a4], R28 ;  /* 0x00006900221c7a24 */ /* 0x040fe200078e021c */
[----:B------:R-:W-:Y:S01]  /*0e60*/  SEL R31, RZ, 0x200, !P0 ;  /* 0x00000200ff1f7807 */ /* 0x000fe20004000000 */
[C---:B------:R-:W-:Y:S01]  /*0e70*/  IMAD R27, R34.reuse, c[0x0][0x1dc], R27 ;  /* 0x00007700221b7a24 */ /* 0x040fe200078e021b */
[----:B------:R-:W-:Y:S01]  /*0e80*/  SEL R32, RZ, 0x100, !P1 ;  /* 0x00000100ff207807 */ /* 0x000fe20004800000 */
[----:B------:R-:W-:Y:S01]  /*0e90*/  IMAD.WIDE.U32 R34, R34, c[0x0][0x1d8], R38 ;  /* 0x0000760022227a25 */ /* 0x000fe200078e0026 */
[----:B----4-:R-:W-:Y:S01]  /*0ea0*/  LEA R38, P0, R36, R4, 0x3 ;  /* 0x0000000424267211 */ /* 0x010fe200078018ff */
[----:B------:R-:W-:Y:S01]  /*0eb0*/  CS2R R40, SRZ ;  /* 0x0000000000287805 */ /* 0x000fe2000001ff00 */
[----:B------:R-:W-:Y:S01]  /*0ec0*/  LOP3.LUT R31, R31, R32, R33, 0xfe, !PT ;  /* 0x000000201f1f7212 */ /* 0x000fe200078efe21 */
[----:B------:R-:W-:Y:S01]  /*0ed0*/  IMAD.IADD R28, R37, 0x1, R28 ;  /* 0x00000001251c7824 */ /* 0x000fe200078e021c */
[----:B------:R-:W-:Y:S01]  /*0ee0*/  LEA.HI.SX32 R190, R190, 0xfffffffe, 0x1c ;  /* 0xfffffffebebe7811 */ /* 0x000fe200078fe2ff */
[----:B------:R-:W-:-:S02]  /*0ef0*/  IMAD.SHL.U32 R4, R12, 0x8, RZ ;  /* 0x000000080c047824 */ /* 0x000fc400078e00ff */
[----:B------:R-:W-:Y:S01]  /*0f00*/  IMAD.IADD R27, R35, 0x1, R27 ;  /* 0x00000001231b7824 */ /* 0x000fe200078e021b */
[----:B------:R-:W-:Y:S01]  /*0f10*/  LEA.HI.X R39, R36, R5, R28, 0x3, P0 ;  /* 0x0000000524277211 */ /* 0x000fe200000f1c1c */
[----:B------:R-:W-:Y:S01]  /*0f20*/  IMAD R29, R29, 0x80, R30 ;  /* 0x000000801d1d7824 */ /* 0x000fe200078e021e */
[----:B------:R-:W-:Y:S01]  /*0f30*/  LOP3.LUT P1, RZ, R4, 0x8, RZ, 0xc0, !PT ;  /* 0x0000000804ff7812 */ /* 0x000fe2000782c0ff */
[----:B------:R-:W-:Y:S01]  /*0f40*/  CS2R R36, SRZ ;  /* 0x0000000000247805 */ /* 0x000fe2000001ff00 */
[----:B------:R-:W-:Y:S01]  /*0f50*/  LEA R32, P0, R34, R6, 0x3 ;  /* 0x0000000622207211 */ /* 0x000fe200078018ff */
[----:B------:R-:W-:Y:S01]  /*0f60*/  IMAD.SHL.U32 R6, R12, 0x4, RZ ;  /* 0x000000040c067824 */ /* 0x000fe200078e00ff */
[C---:B------:R-:W-:Y:S01]  /*0f70*/  IADD3 R4, R18.reuse, 0x60, RZ ;  /* 0x0000006012047810 */ /* 0x040fe20007ffe0ff */
[----:B------:R-:W-:Y:S01]  /*0f80*/  IMAD.SHL.U32 R181, R29, 0x8, RZ ;  /* 0x000000081db57824 */ /* 0x000fe200078e00ff */
[----:B------:R-:W-:Y:S02]  /*0f90*/  IADD3 R5, R18, 0x70, RZ ;  /* 0x0000007012057810 */ /* 0x000fe40007ffe0ff */
[----:B------:R-:W-:-:S02]  /*0fa0*/  LEA.HI.X R33, R34, R7, R27, 0x3, P0 ;  /* 0x0000000722217211 */ /* 0x000fc400000f1c1b */
[----:B------:R-:W-:Y:S01]  /*0fb0*/  ISETP.LT.AND P3, PT, R4, c[0x0][0x164], !P6 ;  /* 0x0000590004007a0c */ /* 0x000fe20007761270 */
[----:B------:R-:W-:Y:S01]  /*0fc0*/  CS2R R34, SRZ ;  /* 0x0000000000227805 */ /* 0x000fe2000001ff00 */
[----:B------:R-:W-:Y:S01]  /*0fd0*/  ISETP.LT.AND P0, PT, R5, c[0x0][0x164], !P6 ;  /* 0x0000590005007a0c */ /* 0x000fe20007701270 */
[----:B------:R-:W-:Y:S01]  /*0fe0*/  @!PT LDS RZ, [RZ] ;  /* 0x00000000fffff984 */ /* 0x000fe20000000800 */
[----:B------:R-:W-:Y:S01]  /*0ff0*/  @!PT LDS RZ, [RZ] ;  /* 0x00000000fffff984 */ /* 0x000fe20000000800 */
[----:B------:R-:W-:Y:S01]  /*1000*/  @!PT LDS RZ, [RZ] ;  /* 0x00000000fffff984 */ /* 0x000fe20000000800 */
[----:B------:R2:W-:Y:S01]  /*1010*/  LDGSTS.E.LTC128B.64 [R181], [R38.64], P1 ;  /* 0x0000000026b57fae */ /* 0x0005e20008921b50 */
[----:B------:R-:W-:Y:S01]  /*1020*/  LOP3.LUT P6, RZ, R6, 0x8, RZ, 0xc0, !PT ;  /* 0x0000000806ff7812 */ /* 0x000fe200078cc0ff */
[----:B------:R-:W-:Y:S01]  /*1030*/  IMAD.SHL.U32 R6, R12, 0x2, RZ ;  /* 0x000000020c067824 */ /* 0x000fe200078e00ff */
[----:B------:R-:W-:Y:S02]  /*1040*/  SEL R7, RZ, 0x400, !P3 ;  /* 0x00000400ff077807 */ /* 0x000fe40005800000 */
[----:B------:R-:W-:Y:S02]  /*1050*/  IADD3 R28, P3, R38, c[0x0][0x1a8], RZ ;  /* 0x00006a00261c7a10 */ /* 0x000fe40007f7e0ff */
[----:B------:R-:W-:-:S02]  /*1060*/  SEL R27, RZ, 0x800, !P0 ;  /* 0x00000800ff1b7807 */ /* 0x000fc40004000000 */
[----:B------:R-:W-:Y:S02]  /*1070*/  LOP3.LUT P0, RZ, R6, 0x8, RZ, 0xc0, !PT ;  /* 0x0000000806ff7812 */ /* 0x000fe4000780c0ff */
[----:B------:R-:W-:Y:S02]  /*1080*/  IADD3.X R29, R39, c[0x0][0x1ac], RZ, P3, !PT ;  /* 0x00006b00271d7a10 */ /* 0x000fe40001ffe4ff */
[----:B------:R-:W-:Y:S02]  /*1090*/  ISETP.GE.AND P3, PT, R26, c[0x0][0x160], PT ;  /* 0x000058001a007a0c */ /* 0x000fe40003f66270 */
[----:B------:R-:W-:Y:S01]  /*10a0*/  IADD3 R26, P1, R28, c[0x0][0x1a8], RZ ;  /* 0x00006a001c1a7a10 */ /* 0x000fe20007f3e0ff */
[----:B------:R3:W-:Y:S01]  /*10b0*/  LDGSTS.E.LTC128B.64 [R181+0x80], [R28.64], P6 ;  /* 0x000800001cb57fae */ /* 0x0007e2000b121b50 */
[----:B------:R-:W-:Y:S02]  /*10c0*/  LOP3.LUT R7, R27, R7, R31, 0xfe, !PT ;  /* 0x000000071b077212 */ /* 0x000fe400078efe1f */
[----:B------:R-:W-:Y:S01]  /*10d0*/  IADD3.X R27, R29, c[0x0][0x1ac], RZ, P1, !PT ;  /* 0x00006b001d1b7a10 */ /* 0x000fe20000ffe4ff */
[----:B------:R-:W-:Y:S01]  /*10e0*/  CS2R R30, SRZ ;  /* 0x00000000001e7805 */ /* 0x000fe2000001ff00 */
[----:B------:R-:W-:-:S02]  /*10f0*/  ISETP.GE.AND P6, PT, R25, c[0x0][0x160], PT ;  /* 0x0000580019007a0c */ /* 0x000fc40003fc6270 */
[----:B------:R-:W-:Y:S01]  /*1100*/  SEL R7, R7, RZ, P5 ;  /* 0x000000ff07077207 */ /* 0x000fe20002800000 */
[----:B------:R1:W-:Y:S01]  /*1110*/  LDGSTS.E.LTC128B.64 [R181+0x100], [R26.64], P0 ;  /* 0x001000001ab57fae */ /* 0x0003e20008121b50 */
[----:B------:R-:W-:Y:S02]  /*1120*/  ISETP.GE.AND P5, PT, R24, c[0x0][0x160], PT ;  /* 0x0000580018007a0c */ /* 0x000fe40003fa6270 */
[----:B------:R-:W-:Y:S01]  /*1130*/  ISETP.GE.AND P1, PT, R18, c[0x0][0x164], PT ;  /* 0x0000590012007a0c */ /* 0x000fe20003f26270 */
[----:B------:R-:W-:Y:S01]  /*1140*/  CS2R R24, SRZ ;  /* 0x0000000000187805 */ /* 0x000fe2000001ff00 */
[----:B------:R-:W-:Y:S02]  /*1150*/  ISETP.GE.AND P0, PT, R23, c[0x0][0x160], PT ;  /* 0x0000580017007a0c */ /* 0x000fe40003f06270 */
[----:B------:R-:W-:Y:S02]  /*1160*/  SEL R18, RZ, 0xffffffff, P6 ;  /* 0xffffffffff127807 */ /* 0x000fe40003000000 */
[----:B------:R-:W-:-:S02]  /*1170*/  SEL R6, RZ, 0x1, P3 ;  /* 0x00000001ff067807 */ /* 0x000fc40001800000 */
[----:B------:R-:W-:Y:S01]  /*1180*/  ISETP.GE.AND P6, PT, R21, c[0x0][0x160], PT ;  /* 0x0000580015007a0c */ /* 0x000fe20003fc6270 */
[----:B------:R-:W-:Y:S01]  /*1190*/  IMAD.SHL.U32 R18, R18, 0x2, RZ ;  /* 0x0000000212127824 */ /* 0x000fe200078e00ff */
[----:B------:R-:W-:Y:S02]  /*11a0*/  ISETP.GE.AND P3, PT, R22, c[0x0][0x160], PT ;  /* 0x0000580016007a0c */ /* 0x000fe40003f66270 */
[----:B------:R-:W-:Y:S01]  /*11b0*/  SEL R21, RZ, 0x4, P5 ;  /* 0x00000004ff157807 */ /* 0x000fe20002800000 */
[----:B------:R-:W-:Y:S01]  /*11c0*/  CS2R R22, SRZ ;  /* 0x0000000000167805 */ /* 0x000fe2000001ff00 */
[----:B------:R-:W-:Y:S02]  /*11d0*/  ISETP.GE.AND P5, PT, R20, c[0x0][0x160], PT ;  /* 0x0000580014007a0c */ /* 0x000fe40003fa6270 */
[----:B------:R-:W-:Y:S01]  /*11e0*/  SEL R20, RZ, 0x8, P0 ;  /* 0x00000008ff147807 */ /* 0x000fe20000000000 */
[----:B---3--:R-:W-:Y:S01]  /*11f0*/  CS2R R28, SRZ ;  /* 0x00000000001c7805 */ /* 0x008fe2000001ff00 */
[----:B------:R-:W-:-:S02]  /*1200*/  ISETP.GE.AND P0, PT, R19, c[0x0][0x160], PT ;  /* 0x0000580013007a0c */ /* 0x000fc40003f06270 */
[----:B------:R-:W-:Y:S02]  /*1210*/  SEL R19, RZ, 0x100, P3 ;  /* 0x00000100ff137807 */ /* 0x000fe40001800000 */
[----:B------:R-:W-:Y:S02]  /*1220*/  ISETP.GE.AND P3, PT, R17, c[0x0][0x164], PT ;  /* 0x0000590011007a0c */ /* 0x000fe40003f66270 */
[----:B------:R-:W-:Y:S02]  /*1230*/  SEL R17, RZ, 0x200, P6 ;  /* 0x00000200ff117807 */ /* 0x000fe40003000000 */
[----:B------:R-:W-:Y:S02]  /*1240*/  ISETP.GE.AND P6, PT, R16, c[0x0][0x164], PT ;  /* 0x0000590010007a0c */ /* 0x000fe40003fc6270 */
[----:B------:R-:W-:Y:S02]  /*1250*/  SEL R16, RZ, 0x1, P1 ;  /* 0x00000001ff107807 */ /* 0x000fe40000800000 */
[----:B------:R-:W-:-:S02]  /*1260*/  ISETP.GE.AND P1, PT, R15, c[0x0][0x164], PT ;  /* 0x000059000f007a0c */ /* 0x000fc40003f26270 */
[----:B------:R-:W-:Y:S02]  /*1270*/  SEL R15, RZ, 0xffffffff, P3 ;  /* 0xffffffffff0f7807 */ /* 0x000fe40001800000 */
[----:B------:R-:W-:Y:S02]  /*1280*/  ISETP.GE.AND P3, PT, R14, c[0x0][0x164], PT ;  /* 0x000059000e007a0c */ /* 0x000fe40003f66270 */
[----:B------:R-:W-:Y:S01]  /*1290*/  SEL R14, RZ, 0x4, P6 ;  /* 0x00000004ff0e7807 */ /* 0x000fe20003000000 */
[----:B------:R-:W-:Y:S01]  /*12a0*/  IMAD.SHL.U32 R15, R15, 0x2, RZ ;  /* 0x000000020f0f7824 */ /* 0x000fe200078e00ff */
[----:B------:R-:W-:Y:S02]  /*12b0*/  LOP3.LUT R18, R18, 0x2, R6, 0xe2, !PT ;  /* 0x0000000212127812 */ /* 0x000fe400078ee206 */
[----:B------:R-:W-:Y:S02]  /*12c0*/  ISETP.GE.AND P6, PT, R13, c[0x0][0x164], PT ;  /* 0x000059000d007a0c */ /* 0x000fe40003fc6270 */
[----:B------:R-:W-:-:S02]  /*12d0*/  SEL R6, RZ, 0x8, P1 ;  /* 0x00000008ff067807 */ /* 0x000fc40000800000 */
[----:B------:R-:W-:Y:S02]  /*12e0*/  LOP3.LUT R15, R15, 0x2, R16, 0xe2, !PT ;  /* 0x000000020f0f7812 */ /* 0x000fe400078ee210 */
[----:B------:R-:W-:Y:S02]  /*12f0*/  ISETP.GE.AND P1, PT, R4, c[0x0][0x164], PT ;  /* 0x0000590004007a0c */ /* 0x000fe40003f26270 */
[----:B------:R-:W-:Y:S02]  /*1300*/  SEL R4, RZ, 0x100, P3 ;  /* 0x00000100ff047807 */ /* 0x000fe40001800000 */
[----:B------:R-:W-:Y:S02]  /*1310*/  ISETP.GE.AND P3, PT, R5, c[0x0][0x164], PT ;  /* 0x0000590005007a0c */ /* 0x000fe40003f66270 */
[----:B------:R-:W-:Y:S02]  /*1320*/  LOP3.LUT R13, R12, 0x100, RZ, 0xc0, !PT ;  /* 0x000001000c0d7812 */ /* 0x000fe400078ec0ff */
[----:B------:R-:W-:-:S02]  /*1330*/  LOP3.LUT R6, R6, R14, R15, 0xfe, !PT ;  /* 0x0000000e06067212 */ /* 0x000fc400078efe0f */
[----:B------:R-:W-:Y:S02]  /*1340*/  SEL R5, RZ, 0x200, P6 ;  /* 0x00000200ff057807 */ /* 0x000fe40003000000 */
[----:B------:R-:W-:Y:S02]  /*1350*/  LOP3.LUT R18, R20, R21, R18, 0xfe, !PT ;  /* 0x0000001514127212 */ /* 0x000fe400078efe12 */
[----:B------:R-:W-:Y:S02]  /*1360*/  SHF.R.U32.HI R14, RZ, 0x5, R13 ;  /* 0x00000005ff0e7819 */ /* 0x000fe4000001160d */
[----:B------:R-:W-:Y:S02]  /*1370*/  LOP3.LUT R4, R5, R4, R6, 0xfe, !PT ;  /* 0x0000000405047212 */ /* 0x000fe400078efe06 */
[----:B------:R-:W-:Y:S02]  /*1380*/  LOP3.LUT R17, R17, R19, R18, 0xfe, !PT ;  /* 0x0000001311117212 */ /* 0x000fe400078efe12 */
[----:B------:R-:W-:-:S02]  /*1390*/  SEL R5, RZ, 0x400, P5 ;  /* 0x00000400ff057807 */ /* 0x000fc40002800000 */
[----:B------:R-:W-:Y:S02]  /*13a0*/  LOP3.LUT P6, RZ, R12, 0x8, RZ, 0xc0, !PT ;  /* 0x000000080cff7812 */ /* 0x000fe400078cc0ff */
[----:B------:R-:W-:Y:S02]  /*13b0*/  IADD3 R18, P5, R26, c[0x0][0x1a8], RZ ;  /* 0x00006a001a127a10 */ /* 0x000fe40007fbe0ff */
[----:B------:R-:W-:Y:S02]  /*13c0*/  SEL R6, RZ, 0x800, P0 ;  /* 0x00000800ff067807 */ /* 0x000fe40000000000 */
[----:B------:R-:W-:Y:S02]  /*13d0*/  ISETP.NE.U32.AND P0, PT, R14, RZ, PT ;  /* 0x000000ff0e00720c */ /* 0x000fe40003f05070 */
[----:B------:R-:W-:Y:S02]  /*13e0*/  IADD3.X R19, R27, c[0x0][0x1ac], RZ, P5, !PT ;  /* 0x00006b001b137a10 */ /* 0x000fe40002ffe4ff */
[----:B------:R-:W-:Y:S01]  /*13f0*/  IADD3 R14, P5, R18, c[0x0][0x1a8], RZ ;  /* 0x00006a00120e7a10 */ /* 0x000fe20007fbe0ff */
[----:B-1----:R-:W-:Y:S01]  /*1400*/  CS2R R26, SRZ ;  /* 0x00000000001a7805 */ /* 0x002fe2000001ff00 */
[----:B------:R-:W-:Y:S01]  /*1410*/  LOP3.LUT R5, R6, R5, R17, 0xfe, !PT ;  /* 0x0000000506057212 */ /* 0x000fe200078efe11 */
[----:B------:R1:W-:Y:S01]  /*1420*/  LDGSTS.E.LTC128B.64 [R181+0x180], [R18.64], P6 ;  /* 0x0018000012b57fae */ /* 0x0003e2000b121b50 */
[----:B------:R-:W-:-:S02]  /*1430*/  LOP3.LUT R13, R12, 0x200, RZ, 0xc0, !PT ;  /* 0x000002000c0d7812 */ /* 0x000fc400078ec0ff */
[C---:B------:R-:W-:Y:S02]  /*1440*/  LOP3.LUT R6, R12.reuse, 0x400, RZ, 0xc0, !PT ;  /* 0x000004000c067812 */ /* 0x040fe400078ec0ff */
[----:B------:R-:W-:Y:S02]  /*1450*/  IADD3.X R15, R19, c[0x0][0x1ac], RZ, P5, !PT ;  /* 0x00006b00130f7a10 */ /* 0x000fe40002ffe4ff */
[----:B------:R-:W-:Y:S02]  /*1460*/  LOP3.LUT R12, R12, 0x800, RZ, 0xc0, !PT ;  /* 0x000008000c0c7812 */ /* 0x000fe400078ec0ff */
[----:B------:R-:W-:Y:S01]  /*1470*/  SHF.R.U32.HI R13, RZ, 0x6, R13 ;  /* 0x00000006ff0d7819 */ /* 0x000fe2000001160d */
[----:B------:R3:W-:Y:S01]  /*1480*/  LDGSTS.E.LTC128B.64 [R181+0x200], [R14.64], P0 ;  /* 0x002000000eb57fae */ /* 0x0007e20008121b50 */
[----:B------:R-:W-:Y:S02]  /*1490*/  SHF.R.U32.HI R6, RZ, 0x7, R6 ;  /* 0x00000007ff067819 */ /* 0x000fe40000011606 */
[----:B------:R-:W-:-:S02]  /*14a0*/  IADD3 R16, P5, R14, c[0x0][0x1a8], RZ ;  /* 0x00006a000e107a10 */ /* 0x000fc40007fbe0ff */
[----:B------:R-:W-:Y:S02]  /*14b0*/  SHF.R.U32.HI R12, RZ, 0x8, R12 ;  /* 0x00000008ff0c7819 */ /* 0x000fe4000001160c */
[----:B------:R-:W-:Y:S02]  /*14c0*/  ISETP.NE.U32.AND P6, PT, R13, RZ, PT ;  /* 0x000000ff0d00720c */ /* 0x000fe40003fc5070 */
[----:B------:R-:W-:Y:S02]  /*14d0*/  ISETP.NE.U32.AND P0, PT, R6, RZ, PT ;  /* 0x000000ff0600720c */ /* 0x000fe40003f05070 */
[----:B------:R-:W-:Y:S02]  /*14e0*/  IADD3.X R17, R15, c[0x0][0x1ac], RZ, P5, !PT ;  /* 0x00006b000f117a10 */ /* 0x000fe40002ffe4ff */
[----:B------:R-:W-:Y:S02]  /*14f0*/  SEL R6, RZ, 0x400, P1 ;  /* 0x00000400ff067807 */ /* 0x000fe40000800000 */
[----:B------:R-:W-:-:S02]  /*1500*/  ISETP.NE.U32.AND P1, PT, R12, RZ, PT ;  /* 0x000000ff0c00720c */ /* 0x000fc40003f25070 */
[----:B------:R-:W-:Y:S02]  /*1510*/  SEL R12, RZ, 0x800, P3 ;  /* 0x00000800ff0c7807 */ /* 0x000fe40001800000 */
[----:B-1----:R-:W-:Y:S01]  /*1520*/  IADD3 R18, P3, R9, R38, RZ ;  /* 0x0000002609127210 */ /* 0x002fe20007f7e0ff */
[C---:B------:R-:W-:Y:S01]  /*1530*/  IMAD.SHL.U32 R9, R7.reuse, 0x8, RZ ;  /* 0x0000000807097824 */ /* 0x040fe200078e00ff */
[----:B------:R1:W-:Y:S01]  /*1540*/  LDGSTS.E.LTC128B.64 [R181+0x280], [R16.64], P6 ;  /* 0x0028000010b57fae */ /* 0x0003e2000b121b50 */
[----:B------:R-:W-:Y:S01]  /*1550*/  LOP3.LUT R4, R12, R6, R4, 0xfe, !PT ;  /* 0x000000060c047212 */ /* 0x000fe200078efe04 */
[----:B------:R-:W-:Y:S01]  /*1560*/  IMAD.SHL.U32 R6, R7, 0x2, RZ ;  /* 0x0000000207067824 */ /* 0x000fe200078e00ff */
[----:B------:R-:W-:Y:S01]  /*1570*/  SEL R189, R5, RZ, P4 ;  /* 0x000000ff05bd7207 */ /* 0x000fe20002000000 */
[----:B------:R-:W-:Y:S01]  /*1580*/  IMAD.X R19, R8, 0x1, R39, P3 ;  /* 0x0000000108137824 */ /* 0x000fe200018e0627 */
[----:B------:R-:W-:Y:S01]  /*1590*/  LOP3.LUT P3, RZ, R9, 0x8, RZ, 0xc0, !PT ;  /* 0x0000000809ff7812 */ /* 0x000fe2000786c0ff */
[----:B------:R-:W-:Y:S01]  /*15a0*/  IMAD.SHL.U32 R8, R7, 0x4, RZ ;  /* 0x0000000407087824 */ /* 0x000fe200078e00ff */
[----:B---3--:R-:W-:Y:S01]  /*15b0*/  IADD3 R14, P5, R16, c[0x0][0x1a8], RZ ;  /* 0x00006a00100e7a10 */ /* 0x008fe20007fbe0ff */
[C---:B------:R-:W-:Y:S01]  /*15c0*/  IMAD.SHL.U32 R5, R189.reuse, 0x8, RZ ;  /* 0x00000008bd057824 */ /* 0x040fe200078e00ff */
[----:B------:R-:W-:Y:S01]  /*15d0*/  SEL R188, R4, RZ, P4 ;  /* 0x000000ff04bc7207 */ /* 0x000fe20002000000 */
[----:B------:R-:W-:Y:S01]  /*15e0*/  IMAD.SHL.U32 R4, R189, 0x4, RZ ;  /* 0x00000004bd047824 */ /* 0x000fe200078e00ff */
[----:B------:R-:W-:Y:S01]  /*15f0*/  IADD3.X R15, R17, c[0x0][0x1ac], RZ, P5, !PT ;  /* 0x00006b00110f7a10 */ /* 0x000fe20002ffe4ff */
[----:B--2---:R-:W-:Y:S01]  /*1600*/  CS2R R38, SRZ ;  /* 0x0000000000267805 */ /* 0x004fe2000001ff00 */
[----:B------:R-:W-:-:S02]  /*1610*/  IADD3 R20, P5, R14, c[0x0][0x1a8], RZ ;  /* 0x00006a000e147a10 */ /* 0x000fc40007fbe0ff */
[----:B------:R-:W-:Y:S01]  /*1620*/  LOP3.LUT P6, RZ, R4, 0x8, RZ, 0xc0, !PT ;  /* 0x0000000804ff7812 */ /* 0x000fe200078cc0ff */
[----:B------:R2:W-:Y:S01]  /*1630*/  LDGSTS.E.LTC128B.64 [R181+0x300], [R14.64], P0 ;  /* 0x003000000eb57fae */ /* 0x0005e20008121b50 */
[----:B------:R-:W-:Y:S01]  /*1640*/  IADD3.X R21, R15, c[0x0][0x1ac], RZ, P5, !PT ;  /* 0x00006b000f157a10 */ /* 0x000fe20002ffe4ff */
[----:B------:R-:W-:Y:S01]  /*1650*/  IMAD.SHL.U32 R4, R188, 0x8, RZ ;  /* 0x00000008bc047824 */ /* 0x000fe200078e00ff */
[----:B------:R-:W-:Y:S02]  /*1660*/  LOP3.LUT P5, RZ, R8, 0x8, RZ, 0xc0, !PT ;  /* 0x0000000808ff7812 */ /* 0x000fe400078ac0ff */
[----:B------:R-:W-:Y:S01]  /*1670*/  LOP3.LUT R8, R7, 0x100, RZ, 0xc0, !PT ;  /* 0x0000010007087812 */ /* 0x000fe200078ec0ff */
[----:B------:R3:W-:Y:S01]  /*1680*/  LDGSTS.E.LTC128B.64 [R181+0x380], [R20.64], P1 ;  /* 0x0038000014b57fae */ /* 0x0007e20008921b50 */
[----:B------:R-:W-:Y:S02]  /*1690*/  IADD3 R12, P1, R11, R32, RZ ;  /* 0x000000200b0c7210 */ /* 0x000fe40007f3e0ff */
[----:B------:R-:W-:Y:S01]  /*16a0*/  SHF.R.U32.HI R8, RZ, 0x5, R8 ;  /* 0x00000005ff087819 */ /* 0x000fe20000011608 */
[----:B------:R1:W-:Y:S01]  /*16b0*/  LDGSTS.E.LTC128B.64 [R181+0xc000], [R32.64], P3 ;  /* 0x0c00000020b57fae */ /* 0x0003e20009921b50 */
[----:B------:R-:W-:Y:S01]  /*16c0*/  LOP3.LUT P3, RZ, R7, 0x8, RZ, 0xc0, !PT ;  /* 0x0000000807ff7812 */ /* 0x000fe2000786c0ff */
[----:B------:R-:W-:Y:S01]  /*16d0*/  IMAD.X R13, R10, 0x1, R33, P1 ;  /* 0x000000010a0d7824 */ /* 0x000fe200008e0621 */
[----:B--2---:R-:W-:-:S04]  /*16e0*/  IADD3 R14, P0, R32, c[0x0][0x1e0], RZ ;  /* 0x00007800200e7a10 */ /* 0x004fc80007f1e0ff */
[----:B------:R-:W-:Y:S02]  /*16f0*/  IADD3.X R15, R33, c[0x0][0x1e4], RZ, P0, !PT ;  /* 0x00007900210f7a10 */ /* 0x000fe400007fe4ff */
[----:B------:R-:W-:Y:S01]  /*1700*/  LOP3.LUT P0, RZ, R6, 0x8, RZ, 0xc0, !PT ;  /* 0x0000000806ff7812 */ /* 0x000fe2000780c0ff */
[----:B---3--:R-:W-:Y:S01]  /*1710*/  CS2R R20, SRZ ;  /* 0x0000000000147805 */ /* 0x008fe2000001ff00 */
[----:B------:R-:W-:Y:S01]  /*1720*/  IADD3 R10, P1, R14, c[0x0][0x1e0], RZ ;  /* 0x000078000e0a7a10 */ /* 0x000fe20007f3e0ff */
[----:B------:R2:W-:Y:S01]  /*1730*/  LDGSTS.E.LTC128B.64 [R181+0xc080], [R14.64], P5 ;  /* 0x0c0800000eb57fae */ /* 0x0005e2000a921b50 */
[----:B------:R-:W-:Y:S01]  /*1740*/  LOP3.LUT R6, R7, 0x200, RZ, 0xc0, !PT ;  /* 0x0000020007067812 */ /* 0x000fe200078ec0ff */
[----:B-1----:R-:W-:Y:S01]  /*1750*/  CS2R R32, SRZ ;  /* 0x0000000000207805 */ /* 0x002fe2000001ff00 */
[----:B------:R-:W-:Y:S02]  /*1760*/  IADD3.X R11, R15, c[0x0][0x1e4], RZ, P1, !PT ;  /* 0x000079000f0b7a10 */ /* 0x000fe40000ffe4ff */
[----:B------:R-:W-:-:S02]  /*1770*/  IADD3 R16, P1, R10, c[0x0][0x1e0], RZ ;  /* 0x000078000a107a10 */ /* 0x000fc40007f3e0ff */
[----:B------:R-:W-:Y:S02]  /*1780*/  SHF.R.U32.HI R6, RZ, 0x6, R6 ;  /* 0x00000006ff067819 */ /* 0x000fe40000011606 */
[----:B------:R-:W-:Y:S01]  /*1790*/  IADD3.X R17, R11, c[0x0][0x1e4], RZ, P1, !PT ;  /* 0x000079000b117a10 */ /* 0x000fe20000ffe4ff */
[----:B------:R1:W-:Y:S01]  /*17a0*/  LDGSTS.E.LTC128B.64 [R181+0xc100], [R10.64], P0 ;  /* 0x0c1000000ab57fae */ /* 0x0003e20008121b50 */
[----:B------:R-:W-:Y:S02]  /*17b0*/  ISETP.NE.U32.AND P5, PT, R8, RZ, PT ;  /* 0x000000ff0800720c */ /* 0x000fe40003fa5070 */
[----:B------:R-:W-:Y:S01]  /*17c0*/  ISETP.NE.U32.AND P1, PT, R6, RZ, PT ;  /* 0x000000ff0600720c */ /* 0x000fe20003f25070 */
[----:B------:R3:W-:Y:S01]  /*17d0*/  LDGSTS.E.LTC128B.64 [R181+0xc180], [R16.64], P3 ;  /* 0x0c18000010b57fae */ /* 0x0007e20009921b50 */
[C---:B------:R-:W-:Y:S02]  /*17e0*/  LOP3.LUT R6, R7.reuse, 0x400, RZ, 0xc0, !PT ;  /* 0x0000040007067812 */ /* 0x040fe400078ec0ff */
[----:B------:R-:W-:-:S02]  /*17f0*/  LOP3.LUT R7, R7, 0x800, RZ, 0xc0, !PT ;  /* 0x0000080007077812 */ /* 0x000fc400078ec0ff */
[----:B------:R-:W-:Y:S02]  /*1800*/  SHF.R.U32.HI R6, RZ, 0x7, R6 ;  /* 0x00000007ff067819 */ /* 0x000fe40000011606 */
[----:B------:R-:W-:Y:S01]  /*1810*/  SHF.R.U32.HI R7, RZ, 0x8, R7 ;  /* 0x00000008ff077819 */ /* 0x000fe20000011607 */
[----:B--2---:R-:W-:Y:S01]  /*1820*/  CS2R R14, SRZ ;  /* 0x00000000000e7805 */ /* 0x004fe2000001ff00 */
[----:B-1----:R-:W-:-:S04]  /*1830*/  IADD3 R10, P0, R16, c[0x0][0x1e0], RZ ;  /* 0x00007800100a7a10 */ /* 0x002fc80007f1e0ff */
[----:B------:R-:W-:Y:S02]  /*1840*/  IADD3.X R11, R17, c[0x0][0x1e4], RZ, P0, !PT ;  /* 0x00007900110b7a10 */ /* 0x000fe400007fe4ff */
[----:B------:R-:W-:Y:S01]  /*1850*/  IADD3 R8, P3, R10, c[0x0][0x1e0], RZ ;  /* 0x000078000a087a10 */ /* 0x000fe20007f7e0ff */
[----:B---3--:R-:W-:Y:S01]  /*1860*/  CS2R R16, SRZ ;  /* 0x0000000000107805 */ /* 0x008fe2000001ff00 */
[----:B------:R-:W-:Y:S01]  /*1870*/  LOP3.LUT P0, RZ, R5, 0x8, RZ, 0xc0, !PT ;  /* 0x0000000805ff7812 */ /* 0x000fe2000780c0ff */
[----:B------:R1:W-:Y:S01]  /*1880*/  LDGSTS.E.LTC128B.64 [R181+0xc200], [R10.64], P5 ;  /* 0x0c2000000ab57fae */ /* 0x0003e2000a921b50 */
[----:B------:R-:W-:Y:S01]  /*1890*/  IADD3.X R9, R11, c[0x0][0x1e4], RZ, P3, !PT ;  /* 0x000079000b097a10 */ /* 0x000fe20001ffe4ff */
[----:B------:R-:W-:Y:S01]  /*18a0*/  IMAD.SHL.U32 R5, R189, 0x2, RZ ;  /* 0x00000002bd057824 */ /* 0x000fe200078e00ff */
[----:B------:R-:W-:Y:S02]  /*18b0*/  ISETP.NE.U32.AND P3, PT, R6, RZ, PT ;  /* 0x000000ff0600720c */ /* 0x000fe40003f65070 */
[----:B------:R-:W-:Y:S01]  /*18c0*/  ISETP.NE.U32.AND P5, PT, R7, RZ, PT ;  /* 0x000000ff0700720c */ /* 0x000fe20003fa5070 */
[----:B------:R2:W-:Y:S01]  /*18d0*/  LDGSTS.E.LTC128B.64 [R181+0xc280], [R8.64], P1 ;  /* 0x0c28000008b57fae */ /* 0x0005e20008921b50 */
[----:B------:R-:W-:-:S04]  /*18e0*/  IADD3 R6, P1, R8, c[0x0][0x1e0], RZ ;  /* 0x0000780008067a10 */ /* 0x000fc80007f3e0ff */
[----:B------:R-:W-:-:S05]  /*18f0*/  IADD3.X R7, R9, c[0x0][0x1e4], RZ, P1, !PT ;  /* 0x0000790009077a10 */ /* 0x000fca0000ffe4ff */
[----:B------:R3:W-:Y:S01]  /*1900*/  LDGSTS.E.LTC128B.64 [R181+0xc300], [R6.64], P3 ;  /* 0x0c30000006b57fae */ /* 0x0007e20009921b50 */
[----:B------:R-:W-:Y:S02]  /*1910*/  LOP3.LUT P3, RZ, R4, 0x8, RZ, 0xc0, !PT ;  /* 0x0000000804ff7812 */ /* 0x000fe4000786c0ff */
[----:B------:R-:W-:-:S04]  /*1920*/  LOP3.LUT R4, R189, 0x200, RZ, 0xc0, !PT ;  /* 0x00000200bd047812 */ /* 0x000fc800078ec0ff */
[----:B------:R-:W-:Y:S02]  /*1930*/  SHF.R.U32.HI R4, RZ, 0x6, R4 ;  /* 0x00000006ff047819 */ /* 0x000fe40000011604 */
[----:B--2---:R-:W-:-:S04]  /*1940*/  IADD3 R8, P1, R6, c[0x0][0x1e0], RZ ;  /* 0x0000780006087a10 */ /* 0x004fc80007f3e0ff */
[----:B------:R-:W-:Y:S02]  /*1950*/  IADD3.X R9, R7, c[0x0][0x1e4], RZ, P1, !PT ;  /* 0x0000790007097a10 */ /* 0x000fe40000ffe4ff */
[----:B------:R-:W-:Y:S02]  /*1960*/  LOP3.LUT P1, RZ, R5, 0x8, RZ, 0xc0, !PT ;  /* 0x0000000805ff7812 */ /* 0x000fe4000782c0ff */
[----:B------:R-:W-:Y:S01]  /*1970*/  LOP3.LUT R5, R189, 0x100, RZ, 0xc0, !PT ;  /* 0x00000100bd057812 */ /* 0x000fe200078ec0ff */
[----:B------:R2:W-:Y:S01]  /*1980*/  LDGSTS.E.LTC128B.64 [R181+0xc380], [R8.64], P5 ;  /* 0x0c38000008b57fae */ /* 0x0005e2000a921b50 */
[----:B---3--:R-:W-:Y:S02]  /*1990*/  IADD3 R6, P4, R18, c[0x0][0x1a8], RZ ;  /* 0x00006a0012067a10 */ /* 0x008fe40007f9e0ff */
[----:B------:R-:W-:Y:S01]  /*19a0*/  SHF.R.U32.HI R5, RZ, 0x5, R5 ;  /* 0x00000005ff057819 */ /* 0x000fe20000011605 */
[----:B------:R-:W0:Y:S01]  /*19b0*/  LDGDEPBAR ;  /* 0x00000000000079af */ /* 0x000e220000000000 */
[----:B------:R-:W-:-:S02]  /*19c0*/  IADD3.X R7, R19, c[0x0][0x1ac], RZ, P4, !PT ;  /* 0x00006b0013077a10 */ /* 0x000fc400027fe4ff */
[----:B-1----:R-:W-:Y:S01]  /*19d0*/  IADD3 R10, P4, R6, c[0x0][0x1a8], RZ ;  /* 0x00006a00060a7a10 */ /* 0x002fe20007f9e0ff */
[----:B------:R1:W-:Y:S01]  /*19e0*/  LDGSTS.E.LTC128B.64 [R181+0x4000], [R18.64], P0 ;  /* 0x0400000012b57fae */ /* 0x0003e20008121b50 */
[----:B------:R-:W-:Y:S02]  /*19f0*/  LOP3.LUT P0, RZ, R189, 0x8, RZ, 0xc0, !PT ;  /* 0x00000008bdff7812 */ /* 0x000fe4000780c0ff */
[----:B------:R-:W-:Y:S01]  /*1a00*/  IADD3.X R11, R7, c[0x0][0x1ac], RZ, P4, !PT ;  /* 0x00006b00070b7a10 */ /* 0x000fe200027fe4ff */
[----:B------:R3:W-:Y:S01]  /*1a10*/  LDGSTS.E.LTC128B.64 [R181+0x4080], [R6.64], P6 ;  /* 0x0408000006b57fae */ /* 0x0007e2000b121b50 */
[----:B------:R-:W-:Y:S02]  /*1a20*/  ISETP.NE.U32.AND P5, PT, R5, RZ, PT ;  /* 0x000000ff0500720c */ /* 0x000fe40003fa5070 */
[----:B------:R-:W-:Y:S01]  /*1a30*/  LOP3.LUT R5, R189, 0x800, RZ, 0xc0, !PT ;  /* 0x00000800bd057812 */ /* 0x000fe200078ec0ff */
[----:B------:R3:W-:Y:S03]  /*1a40*/  LDGSTS.E.LTC128B.64 [R181+0x4100], [R10.64], P1 ;  /* 0x041000000ab57fae */ /* 0x0007e60008921b50 */
[----:B------:R-:W-:-:S02]  /*1a50*/  SHF.R.U32.HI R5, RZ, 0x8, R5 ;  /* 0x00000008ff057819 */ /* 0x000fc40000011605 */
[----:B--2---:R-:W-:-:S04]  /*1a60*/  IADD3 R8, P4, R10, c[0x0][0x1a8], RZ ;  /* 0x00006a000a087a10 */ /* 0x004fc80007f9e0ff */
[----:B------:R-:W-:Y:S02]  /*1a70*/  IADD3.X R9, R11, c[0x0][0x1ac], RZ, P4, !PT ;  /* 0x00006b000b097a10 */ /* 0x000fe400027fe4ff */
[----:B------:R-:W-:Y:S01]  /*1a80*/  ISETP.NE.U32.AND P4, PT, R4, RZ, PT ;  /* 0x000000ff0400720c */ /* 0x000fe20003f85070 */
[----:B------:R-:W-:Y:S01]  /*1a90*/  IMAD.SHL.U32 R4, R188, 0x4, RZ ;  /* 0x00000004bc047824 */ /* 0x000fe200078e00ff */
[----:B-1----:R-:W-:Y:S01]  /*1aa0*/  CS2R R18, SRZ ;  /* 0x0000000000127805 */ /* 0x002fe2000001ff00 */
[----:B------:R1:W-:Y:S01]  /*1ab0*/  LDGSTS.E.LTC128B.64 [R181+0x4180], [R8.64], P0 ;  /* 0x0418000008b57fae */ /* 0x0003e20008121b50 */
[----:B---3--:R-:W-:Y:S02]  /*1ac0*/  LOP3.LUT R6, R189, 0x400, RZ, 0xc0, !PT ;  /* 0x00000400bd067812 */ /* 0x008fe400078ec0ff */
[----:B------:R-:W-:Y:S02]  /*1ad0*/  LOP3.LUT P1, RZ, R4, 0x8, RZ, 0xc0, !PT ;  /* 0x0000000804ff7812 */ /* 0x000fe4000782c0ff */
[----:B------:R-:W-:-:S02]  /*1ae0*/  SHF.R.U32.HI R6, RZ, 0x7, R6 ;  /* 0x00000007ff067819 */ /* 0x000fc40000011606 */
[----:B------:R-:W-:Y:S02]  /*1af0*/  LOP3.LUT R4, R188, 0x100, RZ, 0xc0, !PT ;  /* 0x00000100bc047812 */ /* 0x000fe400078ec0ff */
[----:B------:R-:W-:Y:S02]  /*1b00*/  ISETP.NE.U32.AND P6, PT, R6, RZ, PT ;  /* 0x000000ff0600720c */ /* 0x000fe40003fc5070 */
[----:B------:R-:W-:Y:S02]  /*1b10*/  SHF.R.U32.HI R4, RZ, 0x5, R4 ;  /* 0x00000005ff047819 */ /* 0x000fe40000011604 */
[----:B-1----:R-:W-:-:S04]  /*1b20*/  IADD3 R8, P0, R8, c[0x0][0x1a8], RZ ;  /* 0x00006a0008087a10 */ /* 0x002fc80007f1e0ff */
[----:B------:R-:W-:Y:S02]  /*1b30*/  IADD3.X R9, R9, c[0x0][0x1ac], RZ, P0, !PT ;  /* 0x00006b0009097a10 */ /* 0x000fe400007fe4ff */
[----:B------:R-:W-:-:S03]  /*1b40*/  IADD3 R10, P0, R8, c[0x0][0x1a8], RZ ;  /* 0x00006a00080a7a10 */ /* 0x000fc60007f1e0ff */
[----:B------:R1:W-:Y:S01]  /*1b50*/  LDGSTS.E.LTC128B.64 [R181+0x4200], [R8.64], P5 ;  /* 0x0420000008b57fae */ /* 0x0003e2000a921b50 */
[----:B------:R-:W-:Y:S02]  /*1b60*/  IADD3.X R11, R9, c[0x0][0x1ac], RZ, P0, !PT ;  /* 0x00006b00090b7a10 */ /* 0x000fe400007fe4ff */
[----:B------:R-:W-:Y:S01]  /*1b70*/  ISETP.NE.U32.AND P5, PT, R5, RZ, PT ;  /* 0x000000ff0500720c */ /* 0x000fe20003fa5070 */
[----:B------:R-:W-:Y:S02]  /*1b80*/  IMAD.SHL.U32 R5, R188, 0x2, RZ ;  /* 0x00000002bc057824 */ /* 0x000fe400078e00ff */
[----:B------:R2:W-:Y:S01]  /*1b90*/  LDGSTS.E.LTC128B.64 [R181+0x4280], [R10.64], P4 ;  /* 0x042800000ab57fae */ /* 0x0005e2000a121b50 */
[----:B-1----:R-:W-:-:S04]  /*1ba0*/  IADD3 R8, P0, R10, c[0x0][0x1a8], RZ ;  /* 0x00006a000a087a10 */ /* 0x002fc80007f1e0ff */
[----:B------:R-:W-:Y:S02]  /*1bb0*/  IADD3.X R9, R11, c[0x0][0x1ac], RZ, P0, !PT ;  /* 0x00006b000b097a10 */ /* 0x000fe400007fe4ff */
[----:B------:R-:W-:Y:S02]  /*1bc0*/  IADD3 R134, P4, R8, c[0x0][0x1a8], RZ ;  /* 0x00006a0008867a10 */ /* 0x000fe40007f9e0ff */
[----:B------:R-:W-:Y:S01]  /*1bd0*/  IADD3 R6, P0, R12, c[0x0][0x1e0], RZ ;  /* 0x000078000c067a10 */ /* 0x000fe20007f1e0ff */
[----:B------:R1:W-:Y:S01]  /*1be0*/  LDGSTS.E.LTC128B.64 [R181+0x4300], [R8.64], P6 ;  /* 0x0430000008b57fae */ /* 0x0003e2000b121b50 */
[----:B------:R-:W-:Y:S02]  /*1bf0*/  LOP3.LUT P6, RZ, R5, 0x8, RZ, 0xc0, !PT ;  /* 0x0000000805ff7812 */ /* 0x000fe400078cc0ff */
[----:B------:R-:W-:Y:S02]  /*1c00*/  SHF.R.U32.HI R5, RZ, 0x5, R0 ;  /* 0x00000005ff057819 */ /* 0x000fe40000011600 */
[----:B------:R-:W-:-:S02]  /*1c10*/  IADD3.X R135, R9, c[0x0][0x1ac], RZ, P4, !PT ;  /* 0x00006b0009877a10 */ /* 0x000fc400027fe4ff */
[----:B------:R-:W-:Y:S02]  /*1c20*/  IADD3.X R7, R13, c[0x0][0x1e4], RZ, P0, !PT ;  /* 0x000079000d077a10 */ /* 0x000fe400007fe4ff */
[----:B------:R-:W3:Y:S01]  /*1c30*/  SHFL.IDX PT, R5, R5, RZ, 0x1f ;  /* 0x00001fff05057589 */ /* 0x000ee200000e0000 */
[----:B------:R-:W-:Y:S02]  /*1c40*/  ISETP.NE.U32.AND P4, PT, R4, RZ, PT ;  /* 0x000000ff0400720c */ /* 0x000fe40003f85070 */
[C---:B------:R-:W-:Y:S01]  /*1c50*/  LOP3.LUT R4, R188.reuse, 0x400, RZ, 0xc0, !PT ;  /* 0x00000400bc047812 */ /* 0x040fe200078ec0ff */
[----:B------:R2:W-:Y:S01]  /*1c60*/  LDGSTS.E.LTC128B.64 [R181+0x4380], [R134.64], P5 ;  /* 0x0438000086b57fae */ /* 0x0005e2000a921b50 */
[----:B------:R-:W-:Y:S02]  /*1c70*/  LOP3.LUT P5, RZ, R188, 0x8, RZ, 0xc0, !PT ;  /* 0x00000008bcff7812 */ /* 0x000fe400078ac0ff */
[----:B------:R-:W-:Y:S01]  /*1c80*/  SHF.R.U32.HI R4, RZ, 0x7, R4 ;  /* 0x00000007ff047819 */ /* 0x000fe20000011604 */
[----:B------:R2:W-:Y:S04]  /*1c90*/  LDGSTS.E.LTC128B.64 [R181+0x10000], [R12.64], P3 ;  /* 0x100000000cb57fae */ /* 0x0005e80009921b50 */
[----:B------:R2:W-:Y:S01]  /*1ca0*/  LDGSTS.E.LTC128B.64 [R181+0x10080], [R6.64], P1 ;  /* 0x1008000006b57fae */ /* 0x0005e20008921b50 */
[----:B------:R-:W-:-:S02]  /*1cb0*/  ISETP.NE.U32.AND P1, PT, R4, RZ, PT ;  /* 0x000000ff0400720c */ /* 0x000fc40003f25070 */
[----:B------:R-:W-:Y:S02]  /*1cc0*/  LOP3.LUT R4, R0, 0x1f, RZ, 0xc0, !PT ;  /* 0x0000001f00047812 */ /* 0x000fe400078ec0ff */
[----:B-1----:R-:W-:Y:S02]  /*1cd0*/  IADD3 R8, P0, R6, c[0x0][0x1e0], RZ ;  /* 0x0000780006087a10 */ /* 0x002fe40007f1e0ff */
[----:B------:R-:W-:Y:S02]  /*1ce0*/  SHF.R.U32.HI R4, RZ, 0x3, R4 ;  /* 0x00000003ff047819 */ /* 0x000fe40000011604 */
[----:B------:R-:W-:Y:S01]  /*1cf0*/  IADD3.X R9, R7, c[0x0][0x1e4], RZ, P0, !PT ;  /* 0x0000790007097a10 */ /* 0x000fe200007fe4ff */
[----:B---3--:R-:W1:Y:S01]  /*1d00*/  R2UR UR5, R5 ;  /* 0x00000000050573c2 */ /* 0x008e6200000e0000 */
[----:B------:R-:W-:-:S03]  /*1d10*/  LOP3.LUT R0, R4, 0x7, R0, 0x78, !PT ;  /* 0x0000000704007812 */ /* 0x000fc600078e7800 */
[----:B------:R3:W-:Y:S02]  /*1d20*/  LDGSTS.E.LTC128B.64 [R181+0x10100], [R8.64], P6 ;  /* 0x1010000008b57fae */ /* 0x0007e4000b121b50 */
[----:B------:R-:W-:Y:S01]  /*1d30*/  IMAD R0, R4, 0x40, R0 ;  /* 0x0000004004007824 */ /* 0x000fe200078e0200 */
[----:B--2---:R-:W-:Y:S02]  /*1d40*/  IADD3 R12, P0, R8, c[0x0][0x1e0], RZ ;  /* 0x00007800080c7a10 */ /* 0x004fe40007f1e0ff */
[----:B------:R-:W-:Y:S02]  /*1d50*/  LOP3.LUT R6, R188, 0x200, RZ, 0xc0, !PT ;  /* 0x00000200bc067812 */ /* 0x000fe400078ec0ff */
[----:B------:R-:W-:Y:S02]  /*1d60*/  IADD3.X R13, R9, c[0x0][0x1e4], RZ, P0, !PT ;  /* 0x00007900090d7a10 */ /* 0x000fe400007fe4ff */
[----:B------:R-:W-:Y:S02]  /*1d70*/  SHF.R.U32.HI R6, RZ, 0x6, R6 ;  /* 0x00000006ff067819 */ /* 0x000fe40000011606 */
[----:B------:R-:W-:Y:S01]  /*1d80*/  IADD3 R10, P0, R12, c[0x0][0x1e0], RZ ;  /* 0x000078000c0a7a10 */ /* 0x000fe20007f1e0ff */
[----:B------:R2:W-:Y:S01]  /*1d90*/  LDGSTS.E.LTC128B.64 [R181+0x10180], [R12.64], P5 ;  /* 0x101800000cb57fae */ /* 0x0005e2000a921b50 */
[----:B------:R-:W-:Y:S01]  /*1da0*/  ISETP.NE.U32.AND P3, PT, R6, RZ, PT ;  /* 0x000000ff0600720c */ /* 0x000fe20003f65070 */
[----:B-1----:R-:W-:Y:S01]  /*1db0*/  USHF.R.S32.HI UR14, URZ, 0x1f, UR5 ;  /* 0x0000001f3f0e7899 */ /* 0x002fe20008011405 */
[----:B------:R-:W-:Y:S01]  /*1dc0*/  LOP3.LUT R6, R188, 0x800, RZ, 0xc0, !PT ;  /* 0x00000800bc067812 */ /* 0x000fe200078ec0ff */
[----:B------:R-:W-:Y:S01]  /*1dd0*/  CS2R R4, SRZ ;  /* 0x0000000000047805 */ /* 0x000fe2000001ff00 */
[----:B------:R-:W-:Y:S01]  /*1de0*/  IADD3.X R11, R13, c[0x0][0x1e4], RZ, P0, !PT ;  /* 0x000079000d0b7a10 */ /* 0x000fe200007fe4ff */
[----:B------:R-:W-:Y:S01]  /*1df0*/  ULEA.HI UR14, UR14, UR5, URZ, 0x3 ;  /* 0x000000050e0e7291 */ /* 0x000fe2000f8f183f */
[----:B------:R-:W-:-:S02]  /*1e00*/  SHF.R.U32.HI R6, RZ, 0x8, R6 ;  /* 0x00000008ff067819 */ /* 0x000fc40000011606 */
[----:B---3--:R-:W-:Y:S01]  /*1e10*/  IADD3 R8, P0, R10, c[0x0][0x1e0], RZ ;  /* 0x000078000a087a10 */ /* 0x008fe20007f1e0ff */
[----:B------:R1:W-:Y:S01]  /*1e20*/  LDGSTS.E.LTC128B.64 [R181+0x10200], [R10.64], P4 ;  /* 0x102000000ab57fae */ /* 0x0003e2000a121b50 */
[----:B------:R-:W-:Y:S01]  /*1e30*/  ISETP.NE.U32.AND P5, PT, R6, RZ, PT ;  /* 0x000000ff0600720c */ /* 0x000fe20003fa5070 */
[----:B------:R-:W-:Y:S01]  /*1e40*/  ULOP3.LUT UR4, UR14, 0xfffffff8, URZ, 0xc0, !UPT ;  /* 0xfffffff80e047892 */ /* 0x000fe2000f8ec03f */
[----:B------:R-:W-:Y:S01]  /*1e50*/  IADD3.X R9, R11, c[0x0][0x1e4], RZ, P0, !PT ;  /* 0x000079000b097a10 */ /* 0x000fe200007fe4ff */
[----:B------:R-:W-:Y:S01]  /*1e60*/  USHF.R.S32.HI UR14, URZ, 0x3, UR14 ;  /* 0x000000033f0e7899 */ /* 0x000fe2000801140e */
[----:B------:R-:W-:Y:S01]  /*1e70*/  CS2R R6, SRZ ;  /* 0x0000000000067805 */ /* 0x000fe2000001ff00 */
[----:B------:R-:W-:Y:S02]  /*1e80*/  UIADD3 UR4, UR5, -UR4, URZ ;  /* 0x8000000405047290 */ /* 0x000fe4000fffe03f */
[----:B------:R3:W-:Y:S01]  /*1e90*/  LDGSTS.E.LTC128B.64 [R181+0x10280], [R8.64], P3 ;  /* 0x1028000008b57fae */ /* 0x0007e20009921b50 */
[----:B------:R-:W-:-:S02]  /*1ea0*/  USHF.L.U32 UR5, UR14, 0xb, URZ ;  /* 0x0000000b0e057899 */ /* 0x000fc4000800063f */
[----:B------:R-:W-:-:S04]  /*1eb0*/  USHF.R.S32.HI UR12, URZ, 0x1f, UR4 ;  /* 0x0000001f3f0c7899 */ /* 0x000fc80008011404 */
[----:B------:R-:W-:Y:S01]  /*1ec0*/  ULEA.HI UR12, UR12, UR4, URZ, 0x2 ;  /* 0x000000040c0c7291 */ /* 0x000fe2000f8f103f */
[----:B--2---:R-:W-:-:S03]  /*1ed0*/  IADD3 R12, P0, R8, c[0x0][0x1e0], RZ ;  /* 0x00007800080c7a10 */ /* 0x004fc60007f1e0ff */
[----:B------:R-:W-:Y:S01]  /*1ee0*/  ULOP3.LUT UR13, UR12, 0xfffffffc, URZ, 0xc0, !UPT ;  /* 0xfffffffc0c0d7892 */ /* 0x000fe2000f8ec03f */
[----:B------:R-:W-:Y:S01]  /*1ef0*/  IADD3.X R13, R9, c[0x0][0x1e4], RZ, P0, !PT ;  /* 0x00007900090d7a10 */ /* 0x000fe200007fe4ff */
[----:B------:R-:W-:Y:S01]  /*1f00*/  USHF.R.S32.HI UR12, URZ, 0x2, UR12 ;  /* 0x000000023f0c7899 */ /* 0x000fe2000801140c */
[----:B------:R-:W-:Y:S01]  /*1f10*/  IADD3 R132, P0, R12, c[0x0][0x1e0], RZ ;  /* 0x000078000c847a10 */ /* 0x000fe20007f1e0ff */
[----:B------:R-:W-:Y:S02]  /*1f20*/  UIADD3 UR13, UR4, -UR13, URZ ;  /* 0x8000000d040d7290 */ /* 0x000fe4000fffe03f */
[----:B------:R2:W-:Y:S01]  /*1f30*/  LDGSTS.E.LTC128B.64 [R181+0x10300], [R12.64], P1 ;  /* 0x103000000cb57fae */ /* 0x0005e20008921b50 */
[----:B------:R-:W-:Y:S01]  /*1f40*/  IADD3.X R133, R13, c[0x0][0x1e4], RZ, P0, !PT ;  /* 0x000079000d857a10 */ /* 0x000fe200007fe4ff */
[----:B------:R-:W-:Y:S01]  /*1f50*/  ULEA UR4, UR12, UR5, 0x6 ;  /* 0x000000050c047291 */ /* 0x000fe2000f8e303f */
[----:B------:R-:W-:Y:S01]  /*1f60*/  IADD3 R184, P1, R134, c[0x0][0x1c0], RZ ;  /* 0x0000700086b87a10 */ /* 0x000fe20007f3e0ff */
[----:B------:R-:W-:Y:S01]  /*1f70*/  ULEA UR5, UR13, UR5, 0x5 ;  /* 0x000000050d057291 */ /* 0x000fe2000f8e283f */
[----:B------:R-:W-:Y:S01]  /*1f80*/  IADD3 R187, P0, R132, c[0x0][0x1f8], RZ ;  /* 0x00007e0084bb7a10 */ /* 0x000fe20007f1e0ff */
[----:B------:R2:W-:Y:S01]  /*1f90*/  LDGSTS.E.LTC128B.64 [R181+0x10380], [R132.64], P5 ;  /* 0x1038000084b57fae */ /* 0x0005e2000a921b50 */
[----:B-1----:R-:W-:Y:S01]  /*1fa0*/  CS2R R10, SRZ ;  /* 0x00000000000a7805 */ /* 0x002fe2000001ff00 */
[----:B------:R-:W-:Y:S01]  /*1fb0*/  IADD3.X R183, R135, c[0x0][0x1c4], RZ, P1, !PT ;  /* 0x0000710087b77a10 */ /* 0x000fe20000ffe4ff */
[----:B---3--:R-:W-:Y:S01]  /*1fc0*/  CS2R R8, SRZ ;  /* 0x0000000000087805 */ /* 0x008fe2000001ff00 */
[----:B------:R-:W0:Y:S01]  /*1fd0*/  LDGDEPBAR ;  /* 0x00000000000079af */ /* 0x000e220000000000 */
[----:B------:R-:W-:Y:S01]  /*1fe0*/  IADD3.X R186, R133, c[0x0][0x1fc], RZ, P0, !PT ;  /* 0x00007f0085ba7a10 */ /* 0x000fe200007fe4ff */
[----:B--2---:R-:W-:Y:S01]  /*1ff0*/  CS2R R12, SRZ ;  /* 0x00000000000c7805 */ /* 0x004fe2000001ff00 */
[----:B------:R-:W-:-:S04]  /*2000*/  DEPBAR.LE SB0, 0x1 ;  /* 0x000080400000791a */ /* 0x000fc80000000000 */
[----:B------:R-:W-:Y:S06]  /*2010*/  BAR.SYNC.DEFER_BLOCKING 0x0 ;  /* 0x0000000000007b1d */ /* 0x000fec0000010000 */
[----:B------:R-:W-:Y:S05]  /*2020*/  @!P2 BRA `(.L_x_36) ;  /* 0x000018a00000a947 */ /* 0x000fea0003800000 */
[----:B------:R-:W-:Y:S01]  /*2030*/  USHF.L.U32 UR5, UR5, 0x3, URZ ;  /* 0x0000000305057899 */ /* 0x000fe2000800063f */
[----:B------:R-:W-:Y:S01]  /*2040*/  IMAD.SHL.U32 R0, R0, 0x10, RZ ;  /* 0x0000001000007824 */ /* 0x000fe200078e00ff */
[----:B------:R-:W-:Y:S01]  /*2050*/  USHF.L.U32 UR4, UR4, 0x3, URZ ;  /* 0x0000000304047899 */ /* 0x000fe2000800063f */
[----:B------:R-:W-:Y:S01]  /*2060*/  ISETP.NE.AND P0, PT, R190, RZ, PT ;  /* 0x000000ffbe00720c */ /* 0x000fe20003f05270 */
[----:B------:R-:W-:Y:S01]  /*2070*/  CS2R R102, SRZ ;  /* 0x0000000000667805 */ /* 0x000fe2000001ff00 */
[----:B------:R-:W-:-:S02]  /*2080*/  UMOV UR8, URZ ;  /* 0x0000003f00087c82 */ /* 0x000fc40008000000 */
[----:B------:R-:W-:Y:S01]  /*2090*/  SEL R189, R189, RZ, P0 ;  /* 0x000000ffbdbd7207 */ /* 0x000fe20000000000 */
[----:B------:R-:W-:Y:S01]  /*20a0*/  UMOV UR11, 0x8000 ;  /* 0x00008000000b7882 */ /* 0x000fe20000000000 */
[----:B------:R1:W2:Y:S01]  /*20b0*/  LDS.128 R132, [R0+UR5] ;  /* 0x0000000500847984 */ /* 0x0002a20008000c00 */
[----:B------:R-:W-:Y:S01]  /*20c0*/  SEL R188, R188, RZ, P0 ;  /* 0x000000ffbcbc7207 */ /* 0x000fe20000000000 */
[----:B------:R-:W-:Y:S02]  /*20d0*/  UMOV UR10, 0x2 ;  /* 0x00000002000a7882 */ /* 0x000fe40000000000 */
[----:B------:R1:W3:Y:S01]  /*20e0*/  LDS.128 R152, [R0+UR5+0x80] ;  /* 0x0000800500987984 */ /* 0x0002e20008000c00 */
[----:B------:R-:W-:-:S03]  /*20f0*/  UMOV UR6, 0xffff8000 ;  /* 0xffff800000067882 */ /* 0x000fc60000000000 */
[----:B------:R1:W1:Y:S04]  /*2100*/  LDS.128 R136, [R0+UR4+0xc000] ;  /* 0x00c0000400887984 */ /* 0x0002680008000c00 */
[----:B------:R1:W1:Y:S04]  /*2110*/  LDS.128 R140, [R0+UR4+0xc080] ;  /* 0x00c08004008c7984 */ /* 0x0002680008000c00 */
[----:B------:R1:W1:Y:S04]  /*2120*/  LDS.128 R144, [R0+UR4+0xc100] ;  /* 0x00c1000400907984 */ /* 0x0002680008000c00 */
[----:B------:R1:W1:Y:S02]  /*2130*/  LDS.128 R148, [R0+UR4+0xc180] ;  /* 0x00c1800400947984 */ /* 0x0002640008000c00 */
.L_x_37:
[C---:B-123-5:R-:W5:Y:S01]  /*2140*/  DMMA.884 R4, R132.reuse, R136, R4 ;  /* 0x000000888404723f */ /* 0x06ef620000000004 */
[----:B------:R-:W-:Y:S01]  /*2150*/  LDS.128 R156, [R0+UR5+0x1000] ;  /* 0x00100005009c7984 */ /* 0x000fe20008000c00 */
[----:B------:R-:W-:Y:S02]  /*2160*/  UIADD3 UR8, UR8, 0x1, URZ ;  /* 0x0000000108087890 */ /* 0x000fe4000fffe03f */
[----:B------:R-:W-:Y:S01]  /*2170*/  LOP3.LUT P5, RZ, R189, 0x1, RZ, 0xc0, !PT ;  /* 0x00000001bdff7812 */ /* 0x000fe200078ac0ff */
[----:B------:R-:W-:Y:S01]  /*2180*/  UIADD3 UR10, UR10, 0x1, URZ ;  /* 0x000000010a0a7890 */ /* 0x000fe2000fffe03f */
[----:B------:R-:W-:Y:S01]  /*2190*/  LOP3.LUT P4, RZ, R188, 0x1, RZ, 0xc0, !PT ;  /* 0x00000001bcff7812 */ /* 0x000fe2000788c0ff */
[----:B------:R-:W-:Y:S01]  /*21a0*/  UISETP.NE.AND UP0, UPT, UR8, 0x3, UPT ;  /* 0x000000030800788c */ /* 0x000fe2000bf05270 */
[----:B------:R-:W-:Y:S01]  /*21b0*/  IADD3 R198, P1, R184, c[0x0][0x1a8], RZ ;  /* 0x00006a00b8c67a10 */ /* 0x000fe20007f3e0ff */
[----:B------:R-:W1:Y:S01]  /*21c0*/  LDS.128 R160, [R0+UR4+0xd000] ;  /* 0x00d0000400a07984 */ /* 0x000e620008000c00 */
[----:B------:R-:W-:Y:S01]  /*21d0*/  IADD3 R196, P0, R187, c[0x0][0x1e0], RZ ;  /* 0x00007800bbc47a10 */ /* 0x000fe20007f1e0ff */
[----:B------:R-:W-:Y:S01]  /*21e0*/  USEL UR7, UR6, 0x4000, !UP0 ;  /* 0x0000400006077887 */ /* 0x000fe2000c000000 */
[----:B------:R-:W-:Y:S01]  /*21f0*/  IADD3.X R199, R183, c[0x0][0x1ac], RZ, P1, !PT ;  /* 0x00006b00b7c77a10 */ /* 0x000fe20000ffe4ff */
[----:B------:R-:W-:Y:S01]  /*2200*/  UISETP.NE.AND UP1, UPT, UR10, 0x3, UPT ;  /* 0x000000030a00788c */ /* 0x000fe2000bf25270 */
[----:B------:R-:W-:Y:S01]  /*2210*/  IADD3.X R197, R186, c[0x0][0x1e4], RZ, P0, !PT ;  /* 0x00007900bac57a10 */ /* 0x000fe200007fe4ff */
[----:B------:R-:W-:Y:S01]  /*2220*/  UIADD3 UR9, UR11, -0x8000, URZ ;  /* 0xffff80000b097890 */ /* 0x000fe2000fffe03f */
[C---:B------:R-:W5:Y:S01]  /*2230*/  DMMA.884 R8, R132.reuse, R138, R8 ;  /* 0x0000008a8408723f */ /* 0x040f620000000008 */
[----:B------:R-:W1:Y:S01]  /*2240*/  LDS.128 R164, [R0+UR4+0xd080] ;  /* 0x00d0800400a47984 */ /* 0x000e620008000c00 */
[----:B------:R-:W-:Y:S02]  /*2250*/  USEL UR10, UR10, URZ, UP1 ;  /* 0x0000003f0a0a7287 */ /* 0x000fe40008800000 */
[----:B------:R-:W-:Y:S01]  /*2260*/  @P5 IMAD.MOV.U32 R185, RZ, RZ, R183 ;  /* 0x000000ffffb95224 */ /* 0x000fe200078e00b7 */
[----:B------:R-:W-:Y:S01]  /*2270*/  IADD3 R191, R181, UR11, RZ ;  /* 0x0000000bb5bf7c10 */ /* 0x000fe2000fffe0ff */
[----:B------:R-:W-:Y:S02]  /*2280*/  USEL UR8, UR8, URZ, UP0 ;  /* 0x0000003f08087287 */ /* 0x000fe40008000000 */
[----:B------:R-:W-:Y:S01]  /*2290*/  @UP1 UIADD3 UR9, UR11, 0x4000, URZ ;  /* 0x000040000b091890 */ /* 0x000fe2000fffe03f */
[----:B------:R-:W1:Y:S06]  /*22a0*/  LDS.128 R168, [R0+UR4+0xd100] ;  /* 0x00d1000400a87984 */ /* 0x000e6c0008000c00 */
[----:B------:R-:W-:Y:S01]  /*22b0*/  UMOV UR11, UR9 ;  /* 0x00000009000b7c82 */ /* 0x000fe20008000000 */
[C---:B------:R-:W5:Y:S01]  /*22c0*/  DMMA.884 R12, R132.reuse, R140, R12 ;  /* 0x0000008c840c723f */ /* 0x040f62000000000c */
[----:B------:R-:W1:Y:S08]  /*22d0*/  LDS.128 R172, [R0+UR4+0xd180] ;  /* 0x00d1800400ac7984 */ /* 0x000e700008000c00 */
[----:B------:R-:W2:Y:S07]  /*22e0*/  LDS.128 R176, [R0+UR5+0x1080] ;  /* 0x0010800500b07984 */ /* 0x000eae0008000c00 */
[C---:B------:R-:W5:Y:S01]  /*22f0*/  DMMA.884 R16, R132.reuse, R142, R16 ;  /* 0x0000008e8410723f */ /* 0x040f620000000010 */
[----:B------:R-:W-:Y:S01]  /*2300*/  @!PT LDS RZ, [RZ] ;  /* 0x00000000fffff984 */ /* 0x000fe20000000800 */
[----:B------:R-:W-:Y:S01]  /*2310*/  @!PT LDS RZ, [RZ] ;  /* 0x00000000fffff984 */ /* 0x000fe20000000800 */
[----:B------:R-:W-:Y:S01]  /*2320*/  @!PT LDS RZ, [RZ] ;  /* 0x00000000fffff984 */ /* 0x000fe20000000800 */
[----:B------:R4:W-:Y:S11]  /*2330*/  @P5 LDGSTS.E.LTC128B.64 [R191], [R184.64] ;  /* 0x00000000b8bf5fae */ /* 0x0009f6000b921b50 */
[----:B------:R-:W-:Y:S04]  /*2340*/  @!UPT UIADD3 URZ, URZ, URZ, URZ ;  /* 0x0000003f3f3ff290 */ /* 0x000fe8000fffe03f */
[C---:B------:R-:W5:Y:S04]  /*2350*/  DMMA.884 R20, R132.reuse, R144, R20 ;  /* 0x000000908414723f */ /* 0x040f680000000014 */
[----:B----4-:R-:W-:Y:S11]  /*2360*/  IADD3 R185, R190, -0x1, RZ ;  /* 0xffffffffbeb97810 */ /* 0x010ff60007ffe0ff */
[----:B------:R-:W-:Y:S01]  /*2370*/  @!UPT UIADD3 URZ, URZ, URZ, URZ ;  /* 0x0000003f3f3ff290 */ /* 0x000fe2000fffe03f */
[C---:B------:R-:W5:Y:S11]  /*2380*/  DMMA.884 R24, R132.reuse, R146, R24 ;  /* 0x000000928418723f */ /* 0x040f760000000018 */
[----:B------:R-:W-:Y:S05]  /*2390*/  @!UPT UIADD3 URZ, URZ, URZ, URZ ;  /* 0x0000003f3f3ff290 */ /* 0x000fea000fffe03f */
[C---:B------:R-:W5:Y:S11]  /*23a0*/  DMMA.884 R28, R132.reuse, R148, R28 ;  /* 0x00000094841c723f */ /* 0x040f76000000001c */
[----:B------:R-:W-:Y:S05]  /*23b0*/  @!UPT UIADD3 URZ, URZ, URZ, URZ ;  /* 0x0000003f3f3ff290 */ /* 0x000fea000fffe03f */
[-C--:B------:R5:W5:Y:S04]  /*23c0*/  DMMA.884 R32, R132, R150.reuse, R32 ;  /* 0x000000968420723f */ /* 0x080b680000000020 */
[----:B-----5:R-:W-:Y:S02]  /*23d0*/  LOP3.LUT R132, R189, 0x2, RZ, 0xc0, !PT ;  /* 0x00000002bd847812 */ /* 0x020fe400078ec0ff */
[----:B------:R-:W-:Y:S02]  /*23e0*/  LOP3.LUT R133, R188, 0x2, RZ, 0xc0, !PT ;  /* 0x00000002bc857812 */ /* 0x000fe400078ec0ff */
[----:B------:R-:W-:Y:S02]  /*23f0*/  SHF.R.U32.HI R132, RZ, 0x1, R132 ;  /* 0x00000001ff847819 */ /* 0x000fe40000011684 */
[----:B------:R-:W-:Y:S02]  /*2400*/  SHF.R.U32.HI R133, RZ, 0x1, R133 ;  /* 0x00000001ff857819 */ /* 0x000fe40000011685 */
[----:B------:R-:W-:Y:S01]  /*2410*/  ISETP.NE.U32.AND P3, PT, R132, RZ, PT ;  /* 0x000000ff8400720c */ /* 0x000fe20003f65070 */
[----:B------:R-:W-:Y:S01]  /*2420*/  @P4 IMAD.MOV.U32 R132, RZ, RZ, R187 ;  /* 0x000000ffff844224 */ /* 0x000fe200078e00bb */
[----:B------:R-:W-:Y:S01]  /*2430*/  ISETP.NE.U32.AND P2, PT, R133, RZ, PT ;  /* 0x000000ff8500720c */ /* 0x000fe20003f45070 */
[----:B------:R-:W-:Y:S01]  /*2440*/  @P4 IMAD.MOV.U32 R133, RZ, RZ, R186 ;  /* 0x000000ffff854224 */ /* 0x000fe200078e00ba */
[C---:B------:R-:W5:Y:S09]  /*2450*/  DMMA.884 R36, R134.reuse, R150, R36 ;  /* 0x000000968624723f */ /* 0x040f720000000024 */
[----:B------:R4:W-:Y:S06]  /*2460*/  @P3 LDGSTS.E.LTC128B.64 [R191+0x80], [R198.64] ;  /* 0x00080000c6bf3fae */ /* 0x0009ec000b921b50 */
[----:B---3--:R3:W-:Y:S01]  /*2470*/  @P4 LDGSTS.E.LTC128B.64 [R191+0xc000], [R132.64] ;  /* 0x0c00000084bf4fae */ /* 0x0087e2000b921b50 */
[C---:B------:R-:W5:Y:S05]  /*2480*/  DMMA.884 R40, R134.reuse, R148, R40 ;  /* 0x000000948628723f */ /* 0x040f6a0000000028 */
[----:B------:R1:W-:Y:S11]  /*2490*/  @P2 LDGSTS.E.LTC128B.64 [R191+0xc080], [R196.64] ;  /* 0x0c080000c4bf2fae */ /* 0x0003f6000b921b50 */
[C---:B------:R-:W5:Y:S11]  /*24a0*/  DMMA.884 R44, R134.reuse, R146, R44 ;  /* 0x00000092862c723f */ /* 0x040f76000000002c */
[----:B------:R-:W-:Y:S05]  /*24b0*/  @!UPT UIADD3 URZ, URZ, URZ, URZ ;  /* 0x0000003f3f3ff290 */ /* 0x000fea000fffe03f */
        /* <DEDUP_REMOVED lines=8> */
[-C--:B------:R5:W5:Y:S02]  /*2540*/  DMMA.884 R64, R134, R136.reuse, R64 ;  /* 0x000000888640723f */ /* 0x080b640000000040 */
[----:B---3-5:R-:W-:Y:S11]  /*2550*/  LDS.128 R132, [R0+UR5+0x2000] ;  /* 0x0020000500847984 */ /* 0x028ff60008000c00 */
[----:B------:R-:W-:Y:S03]  /*2560*/  @!UPT UIADD3 URZ, URZ, URZ, URZ ;  /* 0x0000003f3f3ff290 */ /* 0x000fe6000fffe03f */
        /* <DEDUP_REMOVED lines=14> */
[-C--:B------:R-:W5:Y:S11]  /*2650*/  DMMA.884 R96, R152, R150.reuse, R96 ;  /* 0x000000969860723f */ /* 0x080f760000000060 */
[----:B------:R-:W-:Y:S05]  /*2660*/  @!UPT UIADD3 URZ, URZ, URZ, URZ ;  /* 0x0000003f3f3ff290 */ /* 0x000fea000fffe03f */
[C---:B------:R-:W5:Y:S11]  /*2670*/  DMMA.884 R100, R154.reuse, R150, R100 ;  /* 0x000000969a64723f */ /* 0x040f760000000064 */
[----:B------:R-:W-:Y:S05]  /*2680*/  @!UPT UIADD3 URZ, URZ, URZ, URZ ;  /* 0x0000003f3f3ff290 */ /* 0x000fea000fffe03f */
[C---:B------:R5:W5:Y:S02]  /*2690*/  DMMA.884 R104, R154.reuse, R148, R104 ;  /* 0x000000949a68723f */ /* 0x040b640000000068 */
[----:B-----5:R-:W-:Y:S11]  /*26a0*/  LDS.128 R148, [R0+UR4+0xe180] ;  /* 0x00e1800400947984 */ /* 0x020ff60008000c00 */
[----:B------:R-:W-:Y:S03]  /*26b0*/  @!UPT UIADD3 URZ, URZ, URZ, URZ ;  /* 0x0000003f3f3ff290 */ /* 0x000fe6000fffe03f */
        /* <DEDUP_REMOVED lines=12> */
[----:B------:R5:W5:Y:S02]  /*2780*/  DMMA.884 R128, R154, R136, R128 ;  /* 0x000000889a80723f */ /* 0x000b640000000080 */
[----:B----45:R-:W4:Y:S08]  /*2790*/  LDS.128 R136, [R0+UR4+0xe000] ;  /* 0x00e0000400887984 */ /* 0x030f300008000c00 */
[----:B------:R-:W3:-:S06]  /*27a0*/  LDS.128 R152, [R0+UR5+0x2080] ;  /* 0x0020800500987984 */ /* 0x000ecc0008000c00 */
[C---:B-1----:R-:W5:Y:S11]  /*27b0*/  DMMA.884 R4, R156.reuse, R160, R4 ;  /* 0x000000a09c04723f */ /* 0x042f760000000004 */
        /* <DEDUP_REMOVED lines=13> */
[-C--:B------:R5:W5:Y:S04]  /*2890*/  DMMA.884 R32, R156, R174.reuse, R32 ;  /* 0x000000ae9c20723f */ /* 0x080b680000000020 */
[C---:B-----5:R-:W-:Y:S02]  /*28a0*/  LOP3.LUT R157, R189.reuse, 0x4, RZ, 0xc0, !PT ;  /* 0x00000004bd9d7812 */ /* 0x060fe400078ec0ff */
[----:B------:R-:W-:Y:S02]  /*28b0*/  LOP3.LUT R156, R189, 0x8, RZ, 0xc0, !PT ;  /* 0x00000008bd9c7812 */ /* 0x000fe400078ec0ff */
[----:B------:R-:W-:Y:S04]  /*28c0*/  SHF.R.U32.HI R157, RZ, 0x2, R157 ;  /* 0x00000002ff9d7819 */ /* 0x000fe8000001169d */
[----:B------:R-:W-:Y:S04]  /*28d0*/  ISETP.NE.U32.AND P5, PT, R157, RZ, PT ;  /* 0x000000ff9d00720c */ /* 0x000fe80003fa5070 */
        /* <DEDUP_REMOVED lines=15> */
[----:B-----5:R-:W-:Y:S02]  /*29d0*/  SHF.R.U32.HI R159, RZ, 0x3, R156 ;  /* 0x00000003ff9f7819 */ /* 0x020fe4000001169c */
[C---:B------:R-:W-:Y:S02]  /*29e0*/  LOP3.LUT R156, R188.reuse, 0x8, RZ, 0xc0, !PT ;  /* 0x00000008bc9c7812 */ /* 0x040fe400078ec0ff */
[----:B------:R-:W-:Y:S02]  /*29f0*/  ISETP.NE.U32.AND P4, PT, R159, RZ, PT ;  /* 0x000000ff9f00720c */ /* 0x000fe40003f85070 */
[----:B------:R-:W-:Y:S02]  /*2a00*/  SHF.R.U32.HI R156, RZ, 0x3, R156 ;  /* 0x00000003ff9c7819 */ /* 0x000fe4000001169c */
[----:B------:R-:W-:Y:S02]  /*2a10*/  LOP3.LUT R158, R188, 0x4, RZ, 0xc0, !PT ;  /* 0x00000004bc9e7812 */ /* 0x000fe400078ec0ff */
[----:B------:R-:W-:Y:S02]  /*2a20*/  ISETP.NE.U32.AND P2, PT, R156, RZ, PT ;  /* 0x000000ff9c00720c */ /* 0x000fe40003f45070 */
[C---:B--2---:R-:W5:Y:S04]  /*2a30*/  DMMA.884 R68, R176.reuse, R160, R68 ;  /* 0x000000a0b044723f */ /* 0x044f680000000044 */
[----:B------:R-:W-:Y:S04]  /*2a40*/  SHF.R.U32.HI R158, RZ, 0x2, R158 ;  /* 0x00000002ff9e7819 */ /* 0x000fe8000001169e */
[----:B------:R-:W-:Y:S02]  /*2a50*/  ISETP.NE.U32.AND P3, PT, R158, RZ, PT ;  /* 0x000000ff9e00720c */ /* 0x000fe40003f65070 */
[----:B------:R-:W-:Y:S04]  /*2a60*/  IADD3 R158, P0, R196, c[0x0][0x1e0], RZ ;  /* 0x00007800c49e7a10 */ /* 0x000fe80007f1e0ff */
[----:B------:R-:W-:Y:S02]  /*2a70*/  IADD3.X R159, R197, c[0x0][0x1e4], RZ, P0, !PT ;  /* 0x00007900c59f7a10 */ /* 0x000fe400007fe4ff */
[C---:B------:R-:W5:Y:S04]  /*2a80*/  DMMA.884 R72, R176.reuse, R162, R72 ;  /* 0x000000a2b048723f */ /* 0x040f680000000048 */
[----:B------:R-:W-:Y:S04]  /*2a90*/  IADD3 R196, P0, R158, c[0x0][0x1e0], RZ ;  /* 0x000078009ec47a10 */ /* 0x000fe80007f1e0ff */
[----:B------:R-:W-:Y:S08]  /*2aa0*/  IADD3.X R197, R159, c[0x0][0x1e4], RZ, P0, !PT ;  /* 0x000079009fc57a10 */ /* 0x000ff000007fe4ff */
        /* <DEDUP_REMOVED lines=24> */
[C---:B------:R5:W5:Y:S04]  /*2c30*/  DMMA.884 R124, R178.reuse, R162, R124 ;  /* 0x000000a2b27c723f */ /* 0x040b68000000007c */
[----:B-----5:R-:W-:Y:S04]  /*2c40*/  IADD3 R162, P1, R198, c[0x0][0x1a8], RZ ;  /* 0x00006a00c6a27a10 */ /* 0x020fe80007f3e0ff */
[----:B------:R-:W-:Y:S02]  /*2c50*/  IADD3.X R163, R199, c[0x0][0x1ac], RZ, P1, !PT ;  /* 0x00006b00c7a37a10 */ /* 0x000fe40000ffe4ff */
[----:B------:R-:W-:Y:S03]  /*2c60*/  IADD3 R198, P1, R162, c[0x0][0x1a8], RZ ;  /* 0x00006a00a2c67a10 */ /* 0x000fe60007f3e0ff */
[----:B------:R-:W-:Y:S01]  /*2c70*/  @!PT LDS RZ, [RZ] ;  /* 0x00000000fffff984 */ /* 0x000fe20000000800 */
[----:B------:R-:W-:Y:S01]  /*2c80*/  @!PT LDS RZ, [RZ] ;  /* 0x00000000fffff984 */ /* 0x000fe20000000800 */
[----:B------:R-:W-:Y:S01]  /*2c90*/  @!PT LDS RZ, [RZ] ;  /* 0x00000000fffff984 */ /* 0x000fe20000000800 */
[----:B------:R1:W-:Y:S01]  /*2ca0*/  @P5 LDGSTS.E.LTC128B.64 [R191+0x100], [R162.64] ;  /* 0x00100000a2bf5fae */ /* 0x0003e2000b921b50 */
[----:B------:R-:W-:Y:S02]  /*2cb0*/  IADD3.X R199, R163, c[0x0][0x1ac], RZ, P1, !PT ;  /* 0x00006b00a3c77a10 */ /* 0x000fe40000ffe4ff */
[----:B------:R5:W5:Y:S03]  /*2cc0*/  DMMA.884 R128, R178, R160, R128 ;  /* 0x000000a0b280723f */ /* 0x000b660000000080 */
[----:B------:R2:W-:Y:S06]  /*2cd0*/  @P4 LDGSTS.E.LTC128B.64 [R191+0x180], [R198.64] ;  /* 0x00180000c6bf4fae */ /* 0x0005ec000b921b50 */
[----:B------:R2:W-:Y:S06]  /*2ce0*/  @P3 LDGSTS.E.LTC128B.64 [R191+0xc100], [R158.64] ;  /* 0x0c1000009ebf3fae */ /* 0x0005ec000b921b50 */
[----:B------:R3:W-:-:S01]  /*2cf0*/  @P2 LDGSTS.E.LTC128B.64 [R191+0xc180], [R196.64] ;  /* 0x0c180000c4bf2fae */ /* 0x0007c2000b921b50 */
[C---:B----4-:R-:W5:Y:S05]  /*2d00*/  DMMA.884 R4, R132.reuse, R136, R4 ;  /* 0x000000888404723f */ /* 0x050f6a0000000004 */
[----:B------:R-:W-:Y:S08]  /*2d10*/  LDS.128 R164, [R0+UR4+0xf080] ;  /* 0x00f0800400a47984 */ /* 0x000ff00008000c00 */
[----:B-1---5:R-:W-:Y:S03]  /*2d20*/  LDS.128 R160, [R0+UR4+0xf000] ;  /* 0x00f0000400a07984 */ /* 0x022fe60008000c00 */
[C---:B------:R-:W5:Y:S05]  /*2d30*/  DMMA.884 R8, R132.reuse, R138, R8 ;  /* 0x0000008a8408723f */ /* 0x040f6a0000000008 */
[----:B--2---:R-:W1:Y:S08]  /*2d40*/  LDS.128 R156, [R0+UR5+0x3000] ;  /* 0x00300005009c7984 */ /* 0x004e700008000c00 */
[----:B------:R-:W1:Y:S03]  /*2d50*/  LDS.128 R168, [R0+UR4+0xf100] ;  /* 0x00f1000400a87984 */ /* 0x000e660008000c00 */
[C---:B------:R-:W5:Y:S05]  /*2d60*/  DMMA.884 R12, R132.reuse, R140, R12 ;  /* 0x0000008c840c723f */ /* 0x040f6a000000000c */
[----:B------:R-:W1:Y:S01]  /*2d70*/  LDS.128 R172, [R0+UR4+0xf180] ;  /* 0x00f1800400ac7984 */ /* 0x000e620008000c00 */
[----:B------:R-:W-:Y:S07]  /*2d80*/  UIADD3 UR4, UR7, UR4, URZ ;  /* 0x0000000407047290 */ /* 0x000fee000fffe03f */
[----:B------:R-:W2:Y:S01]  /*2d90*/  LDS.128 R176, [R0+UR5+0x3080] ;  /* 0x0030800500b07984 */ /* 0x000ea20008000c00 */
[----:B------:R-:W-:Y:S02]  /*2da0*/  UIADD3 UR5, UR7, UR5, URZ ;  /* 0x0000000507057290 */ /* 0x000fe4000fffe03f */
        /* <DEDUP_REMOVED lines=13> */
[----:B------:R-:W-:Y:S02]  /*2e80*/  ISETP.NE.U32.AND P5, PT, R132, RZ, PT ;  /* 0x000000ff8400720c */ /* 0x000fe40003fa5070 */
[----:B------:R-:W-:Y:S02]  /*2e90*/  ISETP.NE.U32.AND P4, PT, R133, RZ, PT ;  /* 0x000000ff8500720c */ /* 0x000fe40003f85070 */
[C---:B------:R-:W5:Y:S04]  /*2ea0*/  DMMA.884 R36, R134.reuse, R150, R36 ;  /* 0x000000968624723f */ /* 0x040f680000000024 */
[----:B------:R-:W-:Y:S02]  /*2eb0*/  LOP3.LUT R132, R188, 0x200, RZ, 0xc0, !PT ;  /* 0x00000200bc847812 */ /* 0x000fe400078ec0ff */
[C---:B------:R-:W-:Y:S02]  /*2ec0*/  LOP3.LUT R133, R189.reuse, 0x800, RZ, 0xc0, !PT ;  /* 0x00000800bd857812 */ /* 0x040fe400078ec0ff */
[----:B------:R-:W-:Y:S02]  /*2ed0*/  SHF.R.U32.HI R132, RZ, 0x9, R132 ;  /* 0x00000009ff847819 */ /* 0x000fe40000011684 */
[----:B------:R-:W-:Y:S02]  /*2ee0*/  SHF.R.U32.HI R133, RZ, 0xb, R133 ;  /* 0x0000000bff857819 */ /* 0x000fe40000011685 */
[----:B------:R-:W-:Y:S02]  /*2ef0*/  ISETP.NE.U32.AND P3, PT, R132, RZ, PT ;  /* 0x000000ff8400720c */ /* 0x000fe40003f65070 */
[----:B------:R-:W-:Y:S02]  /*2f00*/  LOP3.LUT R132, R188, 0x800, RZ, 0xc0, !PT ;  /* 0x00000800bc847812 */ /* 0x000fe400078ec0ff */
[C---:B------:R-:W5:Y:S04]  /*2f10*/  DMMA.884 R40, R134.reuse, R148, R40 ;  /* 0x000000948628723f */ /* 0x040f680000000028 */
[----:B------:R-:W-:Y:S11]  /*2f20*/  SHF.R.U32.HI R132, RZ, 0xb, R132 ;  /* 0x0000000bff847819 */ /* 0x000ff60000011684 */
[----:B------:R-:W-:Y:S01]  /*2f30*/  @!UPT UIADD3 URZ, URZ, URZ, URZ ;  /* 0x0000003f3f3ff290 */ /* 0x000fe2000fffe03f */
        /* <DEDUP_REMOVED lines=11> */
[C---:B-----5:R-:W-:Y:S04]  /*2ff0*/  LOP3.LUT R134, R189.reuse, 0x100, RZ, 0xc0, !PT ;  /* 0x00000100bd867812 */ /* 0x060fe800078ec0ff */
[----:B------:R-:W-:Y:S04]  /*3000*/  SHF.R.U32.HI R134, RZ, 0x8, R134 ;  /* 0x00000008ff867819 */ /* 0x000fe80000011686 */
[----:B------:R-:W-:Y:S02]  /*3010*/  ISETP.NE.U32.AND P6, PT, R134, RZ, PT ;  /* 0x000000ff8600720c */ /* 0x000fe40003fc5070 */
[----:B------:R-:W-:Y:S02]  /*3020*/  LOP3.LUT R134, R189, 0x400, RZ, 0xc0, !PT ;  /* 0x00000400bd867812 */ /* 0x000fe400078ec0ff */
[C---:B---3--:R-:W5:Y:S04]  /*3030*/  DMMA.884 R68, R152.reuse, R136, R68 ;  /* 0x000000889844723f */ /* 0x048f680000000044 */
[----:B------:R-:W-:Y:S04]  /*3040*/  SHF.R.U32.HI R134, RZ, 0xa, R134 ;  /* 0x0000000aff867819 */ /* 0x000fe80000011686 */
[----:B------:R-:W-:Y:S02]  /*3050*/  ISETP.NE.U32.AND P2, PT, R134, RZ, PT ;  /* 0x000000ff8600720c */ /* 0x000fe40003f45070 */
[----:B------:R-:W-:Y:S04]  /*3060*/  IADD3 R134, P0, R196, c[0x0][0x1e0], RZ ;  /* 0x00007800c4867a10 */ /* 0x000fe80007f1e0ff */
[----:B------:R-:W-:Y:S02]  /*3070*/  IADD3.X R135, R197, c[0x0][0x1e4], RZ, P0, !PT ;  /* 0x00007900c5877a10 */ /* 0x000fe400007fe4ff */
        /* <DEDUP_REMOVED lines=25> */
[----:B------:R-:W-:Y:S02]  /*3210*/  IADD3 R144, P0, R142, c[0x0][0x1a8], RZ ;  /* 0x00006a008e907a10 */ /* 0x000fe40007f1e0ff */
[----:B------:R-:W-:Y:S01]  /*3220*/  ISETP.NE.U32.AND P1, PT, R133, RZ, PT ;  /* 0x000000ff8500720c */ /* 0x000fe20003f25070 */
[----:B------:R-:W-:Y:S01]  /*3230*/  @!PT LDS RZ, [RZ] ;  /* 0x00000000fffff984 */ /* 0x000fe20000000800 */
[----:B------:R-:W-:Y:S01]  /*3240*/  @!PT LDS RZ, [RZ] ;  /* 0x00000000fffff984 */ /* 0x000fe20000000800 */
[----:B------:R-:W-:Y:S01]  /*3250*/  @!PT LDS RZ, [RZ] ;  /* 0x00000000fffff984 */ /* 0x000fe20000000800 */
[----:B------:R3:W-:Y:S01]  /*3260*/  @P6 LDGSTS.E.LTC128B.64 [R191+0x200], [R142.64] ;  /* 0x002000008ebf6fae */ /* 0x0007e2000b921b50 */
[----:B------:R-:W-:Y:S02]  /*3270*/  IADD3.X R145, R143, c[0x0][0x1ac], RZ, P0, !PT ;  /* 0x00006b008f917a10 */ /* 0x000fe400007fe4ff */
[C---:B------:R5:W5:Y:S03]  /*3280*/  DMMA.884 R120, R154.reuse, R140, R120 ;  /* 0x0000008c9a78723f */ /* 0x040b660000000078 */
[----:B------:R4:W-:Y:S01]  /*3290*/  @P5 LDGSTS.E.LTC128B.64 [R191+0x280], [R144.64] ;  /* 0x0028000090bf5fae */ /* 0x0009e2000b921b50 */
[----:B-----5:R-:W-:Y:S02]  /*32a0*/  IADD3 R140, P0, R134, c[0x0][0x1e0], RZ ;  /* 0x00007800868c7a10 */ /* 0x020fe40007f1e0ff */
[----:B------:R-:W-:Y:S02]  /*32b0*/  LOP3.LUT R133, R188, 0x400, RZ, 0xc0, !PT ;  /* 0x00000400bc857812 */ /* 0x000fe400078ec0ff */
[----:B------:R-:W-:Y:S01]  /*32c0*/  IADD3.X R141, R135, c[0x0][0x1e4], RZ, P0, !PT ;  /* 0x00007900878d7a10 */ /* 0x000fe200007fe4ff */
[----:B------:R1:W-:Y:S01]  /*32d0*/  @P4 LDGSTS.E.LTC128B.64 [R191+0xc200], [R134.64] ;  /* 0x0c20000086bf4fae */ /* 0x0003e2000b921b50 */
[----:B------:R-:W-:Y:S02]  /*32e0*/  ISETP.NE.U32.AND P0, PT, R132, RZ, PT ;  /* 0x000000ff8400720c */ /* 0x000fe40003f05070 */
[----:B------:R-:W-:Y:S02]  /*32f0*/  IADD3 R132, P4, R144, c[0x0][0x1a8], RZ ;  /* 0x00006a0090847a10 */ /* 0x000fe40007f9e0ff */
[----:B------:R-:W-:Y:S01]  /*3300*/  SHF.R.U32.HI R133, RZ, 0xa, R133 ;  /* 0x0000000aff857819 */ /* 0x000fe20000011685 */
[----:B------:R2:W-:Y:S01]  /*3310*/  @P3 LDGSTS.E.LTC128B.64 [R191+0xc280], [R140.64] ;  /* 0x0c2800008cbf3fae */ /* 0x0005e2000b921b50 */
[C---:B------:R5:W5:Y:S03]  /*3320*/  DMMA.884 R124, R154.reuse, R138, R124 ;  /* 0x0000008a9a7c723f */ /* 0x040b66000000007c */
[----:B------:R-:W-:Y:S02]  /*3330*/  ISETP.NE.U32.AND P6, PT, R133, RZ, PT ;  /* 0x000000ff8500720c */ /* 0x000fe40003fc5070 */
[----:B------:R-:W-:Y:S05]  /*3340*/  IADD3.X R133, R145, c[0x0][0x1ac], RZ, P4, !PT ;  /* 0x00006b0091857a10 */ /* 0x000fea00027fe4ff */
[----:B---3--:R3:W-:Y:S06]  /*3350*/  @P2 LDGSTS.E.LTC128B.64 [R191+0x300], [R132.64] ;  /* 0x0030000084bf2fae */ /* 0x0087ec000b921b50 */
[----:B------:R5:W5:Y:S04]  /*3360*/  DMMA.884 R128, R154, R136, R128 ;  /* 0x000000889a80723f */ /* 0x000b680000000080 */
[----:B-1----:R-:W-:Y:S04]  /*3370*/  IADD3 R134, P3, R140, c[0x0][0x1e0], RZ ;  /* 0x000078008c867a10 */ /* 0x002fe80007f7e0ff */
[----:B------:R-:W-:Y:S02]  /*3380*/  IADD3.X R135, R141, c[0x0][0x1e4], RZ, P3, !PT ;  /* 0x000079008d877a10 */ /* 0x000fe40001ffe4ff */
[----:B--2---:R-:W-:Y:S02]  /*3390*/  IADD3 R140, P4, R132, c[0x0][0x1a8], RZ ;  /* 0x00006a00848c7a10 */ /* 0x004fe40007f9e0ff */
[----:B-----5:R-:W-:Y:S02]  /*33a0*/  IADD3 R138, P3, R134, c[0x0][0x1e0], RZ ;  /* 0x00007800868a7a10 */ /* 0x020fe40007f7e0ff */
[----:B------:R-:W-:-:S02]  /*33b0*/  IADD3.X R141, R133, c[0x0][0x1ac], RZ, P4, !PT ;  /* 0x00006b00858d7a10 */ /* 0x000fc400027fe4ff */
[C---:B------:R5:W5:Y:S03]  /*33c0*/  DMMA.884 R4, R156.reuse, R160, R4 ;  /* 0x000000a09c04723f */ /* 0x040b660000000004 */
[----:B----4-:R4:W-:Y:S01]  /*33d0*/  @P1 LDGSTS.E.LTC128B.64 [R191+0x380], [R140.64] ;  /* 0x003800008cbf1fae */ /* 0x0109e2000b921b50 */
[----:B------:R-:W-:Y:S02]  /*33e0*/  IADD3.X R139, R135, c[0x0][0x1e4], RZ, P3, !PT ;  /* 0x00007900878b7a10 */ /* 0x000fe40001ffe4ff */
[----:B------:R-:W-:Y:S02]  /*33f0*/  IADD3 R184, P3, P2, R184, c[0x0][0x1c0], R194 ;  /* 0x00007000b8b87a10 */ /* 0x000fe40007a7e0c2 */
[----:B------:R-:W-:Y:S01]  /*3400*/  ISETP.NE.AND P4, PT, R185, RZ, PT ;  /* 0x000000ffb900720c */ /* 0x000fe20003f85270 */
[----:B------:R3:W-:Y:S01]  /*3410*/  @P6 LDGSTS.E.LTC128B.64 [R191+0xc300], [R134.64] ;  /* 0x0c30000086bf6fae */ /* 0x0007e2000b921b50 */
[----:B------:R-:W-:Y:S02]  /*3420*/  IADD3.X R183, R183, c[0x0][0x1c4], R2, P3, P2 ;  /* 0x00007100b7b77a10 */ /* 0x000fe40001fe4402 */
[----:B------:R-:W-:Y:S02]  /*3430*/  SEL R189, R189, RZ, P4 ;  /* 0x000000ffbdbd7207 */ /* 0x000fe40002000000 */
[----:B------:R-:W-:Y:S01]  /*3440*/  SEL R188, R188, RZ, P4 ;  /* 0x000000ffbcbc7207 */ /* 0x000fe20002000000 */
[----:B------:R1:W-:Y:S01]  /*3450*/  @P0 LDGSTS.E.LTC128B.64 [R191+0xc380], [R138.64] ;  /* 0x0c3800008abf0fae */ /* 0x0003e2000b921b50 */
[C---:B------:R5:W5:Y:S04]  /*3460*/  DMMA.884 R8, R156.reuse, R162, R8 ;  /* 0x000000a29c08723f */ /* 0x040b680000000008 */
[----:B------:R-:W-:Y:S01]  /*3470*/  IADD3 R187, P1, P0, R187, c[0x0][0x1f8], R192 ;  /* 0x00007e00bbbb7a10 */ /* 0x000fe2000783e0c0 */
[----:B------:R-:W0:Y:S03]  /*3480*/  LDGDEPBAR ;  /* 0x00000000000079af */ /* 0x000e260000000000 */
[----:B------:R-:W-:Y:S02]  /*3490*/  IADD3.X R186, R186, c[0x0][0x1fc], R3, P1, P0 ;  /* 0x00007f00baba7a10 */ /* 0x000fe40000fe0403 */
[----:B------:R-:W-:Y:S01]  /*34a0*/  ISETP.GT.AND P0, PT, R190, -0x1, PT ;  /* 0xffffffffbe00780c */ /* 0x000fe20003f04270 */
[----:B------:R-:W-:Y:S05]  /*34b0*/  IMAD.MOV.U32 R190, RZ, RZ, R185 ;  /* 0x000000ffffbe7224 */ /* 0x000fea00078e00b9 */
[C---:B------:R5:W5:Y:S11]  /*34c0*/  DMMA.884 R12, R156.reuse, R164, R12 ;  /* 0x000000a49c0c723f */ /* 0x040b76000000000c */
[----:B------:R-:W-:Y:S05]  /*34d0*/  @!UPT UIADD3 URZ, URZ, URZ, URZ ;  /* 0x0000003f3f3ff290 */ /* 0x000fea000fffe03f */
[C---:B------:R5:W5:Y:S01]  /*34e0*/  DMMA.884 R16, R156.reuse, R166, R16 ;  /* 0x000000a69c10723f */ /* 0x040b620000000010 */
[----:B------:R-:W-:Y:S04]  /*34f0*/  DEPBAR.LE SB0, 0x1 ;  /* 0x000080400000791a */ /* 0x000fe80000000000 */
[----:B------:R-:W-:Y:S11]  /*3500*/  BAR.SYNC.DEFER_BLOCKING 0x0 ;  /* 0x0000000000007b1d */ /* 0x000ff60000010000 */
[C---:B------:R5:W5:Y:S11]  /*3510*/  DMMA.884 R20, R156.reuse, R168, R20 ;  /* 0x000000a89c14723f */ /* 0x040b760000000014 */
[----:B------:R-:W-:Y:S05]  /*3520*/  @!UPT UIADD3 URZ, URZ, URZ, URZ ;  /* 0x0000003f3f3ff290 */ /* 0x000fea000fffe03f */
[C---:B------:R5:W5:Y:S11]  /*3530*/  DMMA.884 R24, R156.reuse, R170, R24 ;  /* 0x000000aa9c18723f */ /* 0x040b760000000018 */
[----:B------:R-:W-:Y:S05]  /*3540*/  @!UPT UIADD3 URZ, URZ, URZ, URZ ;  /* 0x0000003f3f3ff290 */ /* 0x000fea000fffe03f */
[C---:B------:R5:W5:Y:S11]  /*3550*/  DMMA.884 R28, R156.reuse, R172, R28 ;  /* 0x000000ac9c1c723f */ /* 0x040b76000000001c */
[----:B------:R-:W-:Y:S05]  /*3560*/  @!UPT UIADD3 URZ, URZ, URZ, URZ ;  /* 0x0000003f3f3ff290 */ /* 0x000fea000fffe03f */
[-C--:B------:R5:W5:Y:S11]  /*3570*/  DMMA.884 R32, R156, R174.reuse, R32 ;  /* 0x000000ae9c20723f */ /* 0x080b760000000020 */
[----:B------:R-:W-:Y:S05]  /*3580*/  @!UPT UIADD3 URZ, URZ, URZ, URZ ;  /* 0x0000003f3f3ff290 */ /* 0x000fea000fffe03f */
[C---:B------:R5:W5:Y:S11]  /*3590*/  DMMA.884 R36, R158.reuse, R174, R36 ;  /* 0x000000ae9e24723f */ /* 0x040b760000000024 */
        /* <DEDUP_REMOVED lines=31> */
[C---:B------:R5:W5:Y:S01]  /*3790*/  DMMA.884 R100, R178.reuse, R174, R100 ;  /* 0x000000aeb264723f */ /* 0x040b620000000064 */
[----:B---3--:R2:W3:Y:S08]  /*37a0*/  LDS.128 R132, [R0+UR5] ;  /* 0x0000000500847984 */ /* 0x0084f00008000c00 */
[----:B------:R2:W3:Y:S07]  /*37b0*/  LDS.128 R152, [R0+UR5+0x80] ;  /* 0x0000800500987984 */ /* 0x0004ee0008000c00 */
[C---:B------:R5:W5:Y:S01]  /*37c0*/  DMMA.884 R104, R178.reuse, R172, R104 ;  /* 0x000000acb268723f */ /* 0x040b620000000068 */
[----:B-1----:R2:W3:Y:S08]  /*37d0*/  LDS.128 R136, [R0+UR4+0xc000] ;  /* 0x00c0000400887984 */ /* 0x0024f00008000c00 */
[----:B----4-:R2:W3:Y:S07]  /*37e0*/  LDS.128 R140, [R0+UR4+0xc080] ;  /* 0x00c08004008c7984 */ /* 0x0104ee0008000c00 */
[C---:B------:R5:W5:Y:S01]  /*37f0*/  DMMA.884 R108, R178.reuse, R170, R108 ;  /* 0x000000aab26c723f */ /* 0x040b62000000006c */
[----:B------:R2:W3:Y:S08]  /*3800*/  LDS.128 R144, [R0+UR4+0xc100] ;  /* 0x00c1000400907984 */ /* 0x0004f00008000c00 */
[----:B------:R2:W3:Y:S07]  /*3810*/  LDS.128 R148, [R0+UR4+0xc180] ;  /* 0x00c1800400947984 */ /* 0x0004ee0008000c00 */
        /* <DEDUP_REMOVED lines=8> */
[----:B------:R5:W5:Y:S01]  /*38a0*/  DMMA.884 R128, R178, R160, R128 ;  /* 0x000000a0b280723f */ /* 0x000b620000000080 */
[----:B------:R-:W-:Y:S07]  /*38b0*/  @!UPT UIADD3 URZ, URZ, URZ, URZ ;  /* 0x0000003f3f3ff290 */ /* 0x000fee000fffe03f */
[----:B------:R-:W-:-:S11]  /*38c0*/  @P0 BRA `(.L_x_37) ;  /* 0xffffe87000000947 */ /* 0x000fd6000383ffff */
.L_x_36:
[----:B------:R-:W0:Y:S01]  /*38d0*/  LDGDEPBAR ;  /* 0x00000000000079af */ /* 0x000e220000000000 */
[----:B------:R-:W-:-:S03]  /*38e0*/  ISETP.NE.U32.AND P0, PT, RZ, c[0x0][0x2b8], PT ;  /* 0x0000ae00ff007a0c */ /* 0x000fc60003f05070 */
[----:B------:R-:W0:Y:S01]  /*38f0*/  LDGDEPBAR ;  /* 0x00000000000079af */ /* 0x000e220000000000 */
[----:B------:R-:W-:Y:S01]  /*3900*/  ISETP.NE.AND.EX P0, PT, RZ, c[0x0][0x2bc], PT, P0 ;  /* 0x0000af00ff007a0c */ /* 0x000fe20003f05300 */
[----:B------:R-:W-:-:S04]  /*3910*/  DEPBAR.LE SB0, 0x0 ;  /* 0x000080000000791a */ /* 0x000fc80000000000 */
[----:B------:R-:W-:Y:S08]  /*3920*/  BAR.SYNC.DEFER_BLOCKING 0x0 ;  /* 0x0000000000007b1d */ /* 0x000ff00000010000 */
[----:B------:R-:W-:Y:S05]  /*3930*/  @!P0 BRA `(.L_x_38) ;  /* 0x0000008000008947 */ /* 0x000fea0003800000 */
[----:B------:R-:W-:Y:S02]  /*3940*/  IMAD.MOV.U32 R196, RZ, RZ, c[0x0][0x2b8] ;  /* 0x0000ae00ffc47624 */ /* 0x000fe400078e00ff */
[----:B------:R-:W-:-:S06]  /*3950*/  IMAD.MOV.U32 R197, RZ, RZ, c[0x0][0x2bc] ;  /* 0x0000af00ffc57624 */ /* 0x000fcc00078e00ff */
[----:B------:R-:W4:Y:S02]  /*3960*/  LDG.E.64 R196, [R196.64] ;  /* 0x00000010c4c47981 */ /* 0x000f24000c1e1b00 */
[----:B----4-:R-:W-:-:S04]  /*3970*/  ISETP.NE.U32.AND P0, PT, R196, RZ, PT ;  /* 0x000000ffc400720c */ /* 0x010fc80003f05070 */
[----:B------:R-:W-:-:S13]  /*3980*/  ISETP.NE.AND.EX P0, PT, R197, RZ, PT, P0 ;  /* 0x000000ffc500720c */ /* 0x000fda0003f05300 */
[----:B------:R-:W-:Y:S05]  /*3990*/  @!P0 BRA `(.L_x_38) ;  /* 0x0000002000008947 */ /* 0x000fea0003800000 */
[----:B------:R-:W4:Y:S01]  /*39a0*/  LD.E.64 R196, [R196.64] ;  /* 0x00000010c4c47980 */ /* 0x000f22000c101b00 */
[----:B------:R-:W-:Y:S05]  /*39b0*/  BRA `(.L_x_39) ;  /* 0x0000009000007947 */ /* 0x000fea0003800000 */
.L_x_38:
[----:B------:R-:W-:-:S04]  /*39c0*/  ISETP.NE.U32.AND P0, PT, RZ, c[0x0][0x2a8], PT ;  /* 0x0000aa00ff007a0c */ /* 0x000fc80003f05070 */
[----:B------:R-:W-:-:S13]  /*39d0*/  ISETP.NE.AND.EX P0, PT, RZ, c[0x0][0x2ac], PT, P0 ;  /* 0x0000ab00ff007a0c */ /* 0x000fda0003f05300 */
[----:B------:R-:W-:Y:S05]  /*39e0*/  @!P0 BRA `(.L_x_40) ;  /* 0x0000004000008947 */ /* 0x000fea0003800000 */
[----:B------:R-:W-:Y:S02]  /*39f0*/  MOV R196, c[0x0][0x2a8] ;  /* 0x0000aa0000c47a02 */ /* 0x000fe40000000f00 */
[----:B------:R-:W-:-:S06]  /*3a00*/  MOV R197, c[0x0][0x2ac] ;  /* 0x0000ab0000c57a02 */ /* 0x000fcc0000000f00 */
[----:B------:R-:W4:Y:S01]  /*3a10*/  LDG.E.64 R196, [R196.64] ;  /* 0x00000010c4c47981 */ /* 0x000f22000c1e1b00 */
[----:B------:R-:W-:Y:S05]  /*3a20*/  BRA `(.L_x_39) ;  /* 0x0000002000007947 */ /* 0x000fea0003800000 */
.L_x_40:
[----:B------:R-:W-:Y:S02]  /*3a30*/  MOV R196, c[0x0][0x298] ;  /* 0x0000a60000c47a02 */ /* 0x000fe40000000f00 */
[----:B------:R-:W-:Y:S02]  /*3a40*/  MOV R197, c[0x0][0x29c] ;  /* 0x0000a70000c57a02 */ /* 0x000fe40000000f00 */
.L_x_39:
[----:B------:R-:W-:-:S04]  /*3a50*/  ISETP.NE.U32.AND P0, PT, RZ, c[0x0][0x2c0], PT ;  /* 0x0000b000ff007a0c */ /* 0x000fc80003f05070 */
[----:B------:R-:W-:-:S13]  /*3a60*/  ISETP.NE.AND.EX P0, PT, RZ, c[0x0][0x2c4], PT, P0 ;  /* 0x0000b100ff007a0c */ /* 0x000fda0003f05300 */
[----:B------:R-:W-:Y:S05]  /*3a70*/  @!P0 BRA `(.L_x_41) ;  /* 0x0000008000008947 */ /* 0x000fea0003800000 */
[----:B------:R-:W-:Y:S02]  /*3a80*/  IMAD.MOV.U32 R194, RZ, RZ, c[0x0][0x2c0] ;  /* 0x0000b000ffc27624 */ /* 0x000fe400078e00ff */
[----:B------:R-:W-:-:S06]  /*3a90*/  IMAD.MOV.U32 R195, RZ, RZ, c[0x0][0x2c4] ;  /* 0x0000b100ffc37624 */ /* 0x000fcc00078e00ff */
[----:B--2---:R-:W2:Y:S02]  /*3aa0*/  LDG.E.64 R194, [R194.64] ;  /* 0x00000010c2c27981 */ /* 0x004ea4000c1e1b00 */
[----:B--2---:R-:W-:-:S04]  /*3ab0*/  ISETP.NE.U32.AND P0, PT, R194, RZ, PT ;  /* 0x000000ffc200720c */ /* 0x004fc80003f05070 */
[----:B------:R-:W-:-:S13]  /*3ac0*/  ISETP.NE.AND.EX P0, PT, R195, RZ, PT, P0 ;  /* 0x000000ffc300720c */ /* 0x000fda0003f05300 */
[----:B------:R-:W-:Y:S05]  /*3ad0*/  @!P0 BRA `(.L_x_41) ;  /* 0x0000002000008947 */ /* 0x000fea0003800000 */
[----:B------:R-:W4:Y:S01]  /*3ae0*/  LD.E.64 R194, [R194.64] ;  /* 0x00000010c2c27980 */ /* 0x000f22000c101b00 */
[----:B------:R-:W-:Y:S05]  /*3af0*/  BRA `(.L_x_42) ;  /* 0x0000009000007947 */ /* 0x000fea0003800000 */
.L_x_41:
[----:B------:R-:W-:-:S04]  /*3b00*/  ISETP.NE.U32.AND P0, PT, RZ, c[0x0][0x2b0], PT ;  /* 0x0000ac00ff007a0c */ /* 0x000fc80003f05070 */
[----:B------:R-:W-:-:S13]  /*3b10*/  ISETP.NE.AND.EX P0, PT, RZ, c[0x0][0x2b4], PT, P0 ;  /* 0x0000ad00ff007a0c */ /* 0x000fda0003f05300 */
[----:B------:R-:W-:Y:S05]  /*3b20*/  @!P0 BRA `(.L_x_43) ;  /* 0x0000004000008947 */ /* 0x000fea0003800000 */
[----:B------:R-:W-:Y:S02]  /*3b30*/  MOV R194, c[0x0][0x2b0] ;  /* 0x0000ac0000c27a02 */ /* 0x000fe40000000f00 */
[----:B------:R-:W-:-:S06]  /*3b40*/  MOV R195, c[0x0][0x2b4] ;  /* 0x0000ad0000c37a02 */ /* 0x000fcc0000000f00 */
[----:B------:R-:W4:Y:S01]  /*3b50*/  LDG.E.64 R194, [R194.64] ;  /* 0x00000010c2c27981 */ /* 0x000f22000c1e1b00 */
[----:B------:R-:W-:Y:S05]  /*3b60*/  BRA `(.L_x_42) ;  /* 0x0000002000007947 */ /* 0x000fea0003800000 */
.L_x_43:
[----:B------:R-:W-:Y:S02]  /*3b70*/  MOV R194, c[0x0][0x2a0] ;  /* 0x0000a80000c27a02 */ /* 0x000fe40000000f00 */
[----:B------:R-:W-:Y:S02]  /*3b80*/  MOV R195, c[0x0][0x2a4] ;  /* 0x0000a90000c37a02 */ /* 0x000fe40000000f00 */
.L_x_42:
[----:B---3--:R-:W1:Y:S01]  /*3b90*/  S2R R134, SR_CTAID.X ;  /* 0x0000000000867919 */ /* 0x008e620000002500 */
[----:B------:R-:W-:Y:S01]  /*3ba0*/  ISETP.NE.AND P0, PT, RZ, c[0x0][0x17c], PT ;  /* 0x00005f00ff007a0c */ /* 0x000fe20003f05270 */
[----:B------:R-:W-:Y:S01]  /*3bb0*/  IMAD.MOV.U32 R3, RZ, RZ, c[0x0][0x2dc] ;  /* 0x0000b700ff037624 */ /* 0x000fe200078e00ff */
[----:B------:R-:W-:Y:S01]  /*3bc0*/  MOV R192, 0x4 ;  /* 0x0000000400c07802 */ /* 0x000fe20000000f00 */
[----:B------:R-:W-:Y:S01]  /*3bd0*/  IMAD.MOV.U32 R133, RZ, RZ, c[0x0][0x2e4] ;  /* 0x0000b900ff857624 */ /* 0x000fe200078e00ff */
[----:B------:R-:W-:Y:S02]  /*3be0*/  MOV R2, c[0x0][0x2d8] ;  /* 0x0000b60000027a02 */ /* 0x000fe40000000f00 */
[----:B------:R-:W-:-:S02]  /*3bf0*/  MOV R132, c[0x0][0x2e0] ;  /* 0x0000b80000847a02 */ /* 0x000fc40000000f00 */
[----:B-1----:R-:W-:-:S05]  /*3c00*/  SHF.R.S32.HI R134, RZ, c[0x0][0x178], R134 ;  /* 0x00005e00ff867a19 */ /* 0x002fca0000011486 */
[----:B------:R-:W-:-:S04]  /*3c10*/  IMAD R193, R182, c[0x0][0x16c], R134 ;  /* 0x00005b00b6c17a24 */ /* 0x000fc800078e0286 */
[----:B------:R-:W-:Y:S01]  /*3c20*/  IMAD.WIDE R192, R193, R192, c[0x0][0x190] ;  /* 0x00006400c1c07625 */ /* 0x000fe200078e02c0 */
[----:B------:R-:W-:Y:S05]  /*3c30*/  @!P0 BRA `(.L_x_44) ;  /* 0x0000024000008947 */ /* 0x000fea0003800000 */
[----:B--2---:R-:W-:Y:S01]  /*3c40*/  IMAD.MOV.U32 R0, RZ, RZ, c[0x0][0x17c] ;  /* 0x00005f00ff007624 */ /* 0x004fe200078e00ff */
[----:B------:R-:W-:-:S04]  /*3c50*/  MOV R135, 0xffffffff ;  /* 0xffffffff00877802 */ /* 0x000fc80000000f00 */
[----:B------:R-:W-:-:S13]  /*3c60*/  ISETP.NE.AND P0, PT, R0, 0x1, PT ;  /* 0x000000010000780c */ /* 0x000fda0003f05270 */
[----:B------:R-:W-:Y:S05]  /*3c70*/  @!P0 BRA `(.L_x_45) ;  /* 0x0000018000008947 */ /* 0x000fea0003800000 */
[----:B------:R-:W-:-:S13]  /*3c80*/  ISETP.NE.AND P0, PT, R0, 0x2, PT ;  /* 0x000000020000780c */ /* 0x000fda0003f05270 */
[----:B------:R-:W-:Y:S05]  /*3c90*/  @!P0 BRA `(.L_x_46) ;  /* 0x0000008000008947 */ /* 0x000fea0003800000 */
[----:B------:R-:W-:-:S13]  /*3ca0*/  ISETP.NE.AND P0, PT, R0, 0x3, PT ;  /* 0x000000030000780c */ /* 0x000fda0003f05270 */
[----:B------:R-:W-:Y:S05]  /*3cb0*/  @P0 BRA `(.L_x_47) ;  /* 0x0000028000000947 */ /* 0x000fea0003800000 */
[----:B------:R-:W-:-:S05]  /*3cc0*/  MOV R0, 0x8 ;  /* 0x0000000800007802 */ /* 0x000fca0000000f00 */
[----:B------:R-:W-:-:S04]  /*3cd0*/  IMAD.WIDE R2, R180, R0, c[0x0][0x2d8] ;  /* 0x0000b600b4027625 */ /* 0x000fc800078e0200 */
[----:B------:R-:W-:Y:S02]  /*3ce0*/  IMAD.WIDE R132, R180, R0, c[0x0][0x2e0] ;  /* 0x0000b800b4847625 */ /* 0x000fe400078e0200 */
[----:B------:R-:W4:Y:S04]  /*3cf0*/  LDG.E.64 R2, [R2.64] ;  /* 0x0000001002027981 */ /* 0x000f28000c1e1b00 */
[----:B------:R-:W4:Y:S01]  /*3d00*/  LDG.E.64 R132, [R132.64] ;  /* 0x0000001084847981 */ /* 0x000f22000c1e1b00 */
[----:B------:R-:W-:Y:S05]  /*3d10*/  BRA `(.L_x_47) ;  /* 0x0000022000007947 */ /* 0x000fea0003800000 */
.L_x_46:
[----:B------:R-:W-:Y:S01]  /*3d20*/  SHF.R.S32.HI R133, RZ, 0x1f, R180 ;  /* 0x0000001fff857819 */ /* 0x000fe200000114b4 */
        /* <DEDUP_REMOVED lines=13> */
.L_x_45:
[----:B------:R-:W-:Y:S01]  /*3e00*/  SHF.R.S32.HI R133, RZ, 0x1f, R180 ;  /* 0x0000001fff857819 */ /* 0x000fe200000114b4 */
[----:B------:R-:W-:-:S04]  /*3e10*/  IMAD.WIDE.U32 R136, R180, c[0x0][0x188], RZ ;  /* 0x00006200b4887a25 */ /* 0x000fc800078e00ff */
[----:B------:R-:W-:Y:S01]  /*3e20*/  IMAD R133, R133, c[0x0][0x188], RZ ;  /* 0x0000620085857a24 */ /* 0x000fe200078e02ff */
[----:B------:R-:W-:-:S03]  /*3e30*/  LEA R132, P0, R136, c[0x0][0x2e0], 0x3 ;  /* 0x0000b80088847a11 */ /* 0x000fc600078018ff */
[----:B------:R-:W-:-:S05]  /*3e40*/  IMAD R133, R180, c[0x0][0x18c], R133 ;  /* 0x00006300b4857a24 */ /* 0x000fca00078e0285 */
[----:B------:R-:W-:-:S04]  /*3e50*/  IADD3 R133, R137, R133, RZ ;  /* 0x0000008589857210 */ /* 0x000fc80007ffe0ff */
[----:B------:R-:W-:Y:S01]  /*3e60*/  LEA.HI.X R133, R136, c[0x0][0x2e4], R133, 0x3, P0 ;  /* 0x0000b90088857a11 */ /* 0x000fe200000f1c85 */
[----:B------:R-:W-:Y:S05]  /*3e70*/  BRA `(.L_x_47) ;  /* 0x000000c000007947 */ /* 0x000fea0003800000 */
.L_x_44:
[----:B--2---:R-:W-:Y:S01]  /*3e80*/  IMAD.MOV.U32 R0, RZ, RZ, c[0x0][0x174] ;  /* 0x00005d00ff007624 */ /* 0x004fe200078e00ff */
[----:B------:R-:W-:-:S04]  /*3e90*/  MOV R135, 0xffffffff ;  /* 0xffffffff00877802 */ /* 0x000fc80000000f00 */
[----:B------:R-:W-:-:S13]  /*3ea0*/  ISETP.GE.AND P0, PT, R0, 0x2, PT ;  /* 0x000000020000780c */ /* 0x000fda0003f06270 */
[----:B------:R-:W-:Y:S05]  /*3eb0*/  @!P0 BRA `(.L_x_47) ;  /* 0x0000008000008947 */ /* 0x000fea0003800000 */
[----:B------:R-:W1:Y:S01]  /*3ec0*/  S2R R0, SR_TID.X ;  /* 0x0000000000007919 */ /* 0x000e620000002100 */
[----:B------:R-:W-:Y:S01]  /*3ed0*/  IMAD.MOV.U32 R135, RZ, RZ, -0x1 ;  /* 0xffffffffff877424 */ /* 0x000fe200078e00ff */
[----:B-1----:R-:W-:-:S13]  /*3ee0*/  ISETP.GT.AND P0, PT, R0, RZ, PT ;  /* 0x000000ff0000720c */ /* 0x002fda0003f04270 */
[----:B------:R-:W2:Y:S01]  /*3ef0*/  @!P0 LDG.E.STRONG.GPU R135, [R192.64] ;  /* 0x00000010c0878981 */ /* 0x000ea2000c1ef900 */
[----:B------:R-:W-:-:S04]  /*3f00*/  ISETP.NE.AND P0, PT, R180, RZ, PT ;  /* 0x000000ffb400720c */ /* 0x000fc80003f05270 */
[----:B----4-:R-:W-:Y:S02]  /*3f10*/  FSEL R194, R194, RZ, !P0 ;  /* 0x000000ffc2c27208 */ /* 0x010fe40004000000 */
[----:B------:R-:W-:Y:S01]  /*3f20*/  FSEL R195, R195, 1.875, !P0 ;  /* 0x3ff00000c3c37808 */ /* 0x000fe20004000000 */
[----:B--2---:R-:W-:-:S05]  /*3f30*/  CCTL.IVALL ;  /* 0x00000000ff00798f */ /* 0x004fca0002000000 */
.L_x_47:
[----:B------:R-:W1:Y:S01]  /*3f40*/  S2R R0, SR_TID.X ;  /* 0x0000000000007919 */ /* 0x000e620000002100 */
[----:B------:R-:W-:Y:S01]  /*3f50*/  IMAD.MOV.U32 R138, RZ, RZ, c[0x0][0x174] ;  /* 0x00005d00ff8a7624 */ /* 0x000fe200078e00ff */
[----:B------:R-:W-:Y:S01]  /*3f60*/  ULEA UR13, UR14, UR13, 0x2 ;  /* 0x0000000d0e0d7291 */ /* 0x000fe2000f8e103f */
[----:B-----5:R-:W-:Y:S01]  /*3f70*/  LOP3.LUT R172, R172, 0xffffdfff, RZ, 0xc0, !PT ;  /* 0xffffdfffacac7812 */ /* 0x020fe200078ec0ff */
[----:B------:R-:W-:Y:S01]  /*3f80*/  USHF.L.U32 UR12, UR12, 0x5, URZ ;  /* 0x000000050c0c7899 */ /* 0x000fe2000800063f */
[----:B------:R-:W-:Y:S01]  /*3f90*/  IMAD.MOV.U32 R184, RZ, RZ, c[0x0][0x218] ;  /* 0x00008600ffb87624 */ /* 0x000fe200078e00ff */
[----:B------:R-:W-:Y:S01]  /*3fa0*/  ISETP.GT.AND P0, PT, R138, 0x1, PT ;  /* 0x000000018a00780c */ /* 0x000fe20003f04270 */
[----:B------:R-:W-:Y:S01]  /*3fb0*/  USHF.L.U32 UR13, UR13, 0x3, URZ ;  /* 0x000000030d0d7899 */ /* 0x000fe2000800063f */
[----:B------:R-:W-:Y:S01]  /*3fc0*/  IMAD.MOV.U32 R183, RZ, RZ, c[0x0][0x21c] ;  /* 0x00008700ffb77624 */ /* 0x000fe200078e00ff */
[----:B------:R-:W-:Y:S01]  /*3fd0*/  MOV R175, c[0x0][0x244] ;  /* 0x0000910000af7a02 */ /* 0x000fe20000000f00 */
[----:B------:R-:W-:Y:S01]  /*3fe0*/  IMAD.MOV.U32 R210, RZ, RZ, c[0x0][0x220] ;  /* 0x00008800ffd27624 */ /* 0x000fe200078e00ff */
[----:B------:R-:W-:Y:S01]  /*3ff0*/  ISETP.EQ.AND P1, PT, RZ, c[0x0][0x17c], P0 ;  /* 0x00005f00ff007a0c */ /* 0x000fe20000722270 */
[----:B------:R-:W-:Y:S01]  /*4000*/  UIMAD UR12, UR13, 0x42, UR12 ;  /* 0x000000420d0c78a4 */ /* 0x000fe2000f8e020c */
[----:B------:R-:W-:-:S02]  /*4010*/  IMAD.MOV.U32 R176, RZ, RZ, c[0x0][0x240] ;  /* 0x00009000ffb07624 */ /* 0x000fc400078e00ff */
[----:B------:R-:W-:Y:S02]  /*4020*/  IMAD.MOV.U32 R186, RZ, RZ, c[0x0][0x248] ;  /* 0x00009200ffba7624 */ /* 0x000fe400078e00ff */
[----:B------:R-:W-:Y:S01]  /*4030*/  IMAD.MOV.U32 R185, RZ, RZ, c[0x0][0x24c] ;  /* 0x00009300ffb97624 */ /* 0x000fe200078e00ff */
[----:B-1----:R-:W-:Y:S02]  /*4040*/  SHF.R.S32.HI R171, RZ, 0x1f, R0 ;  /* 0x0000001fffab7819 */ /* 0x002fe40000011400 */
[----:B------:R-:W-:Y:S02]  /*4050*/  LOP3.LUT R169, R0, 0x3, RZ, 0xc0, !PT ;  /* 0x0000000300a97812 */ /* 0x000fe400078ec0ff */
[CC--:B------:R-:W-:Y:S02]  /*4060*/  LEA.HI R170, R171.reuse, R0.reuse, RZ, 0x5 ;  /* 0x00000000abaa7211 */ /* 0x0c0fe400078f28ff */
[----:B------:R-:W-:Y:S02]  /*4070*/  LEA.HI R171, R171, R0, RZ, 0x8 ;  /* 0x00000000abab7211 */ /* 0x000fe400078f40ff */
[----:B------:R-:W-:-:S02]  /*4080*/  SHF.R.S32.HI R137, RZ, 0x5, R170 ;  /* 0x00000005ff897819 */ /* 0x000fc400000114aa */
[----:B------:R-:W-:Y:S02]  /*4090*/  SHF.R.S32.HI R171, RZ, 0x8, R171 ;  /* 0x00000008ffab7819 */ /* 0x000fe400000114ab */
[----:B------:R-:W-:Y:S02]  /*40a0*/  SHF.R.S32.HI R136, RZ, 0x1f, R137 ;  /* 0x0000001fff887819 */ /* 0x000fe40000011489 */
[----:B------:R-:W-:Y:S02]  /*40b0*/  LOP3.LUT R170, R170, 0xffffffe0, RZ, 0xc0, !PT ;  /* 0xffffffe0aaaa7812 */ /* 0x000fe400078ec0ff */
[----:B------:R-:W-:Y:S02]  /*40c0*/  LEA.HI R136, R136, R137, RZ, 0x3 ;  /* 0x0000008988887211 */ /* 0x000fe400078f18ff */
[----:B------:R-:W-:Y:S01]  /*40d0*/  @P1 LOP3.LUT R172, R172, 0x2000, RZ, 0xfc, !PT ;  /* 0x00002000acac1812 */ /* 0x000fe200078efcff */
[----:B------:R-:W-:Y:S01]  /*40e0*/  IMAD.IADD R170, R0, 0x1, -R170 ;  /* 0x0000000100aa7824 */ /* 0x000fe200078e0aaa */
[----:B------:R-:W-:-:S05]  /*40f0*/  LOP3.LUT R136, R136, 0xfffffff8, RZ, 0xc0, !PT ;  /* 0xfffffff888887812 */ /* 0x000fca00078ec0ff */
[----:B------:R-:W-:-:S05]  /*4100*/  IMAD.IADD R137, R137, 0x1, -R136 ;  /* 0x0000000189897824 */ /* 0x000fca00078e0a88 */
[----:B------:R-:W-:-:S04]  /*4110*/  LEA.HI R136, R137, R137, RZ, 0x1 ;  /* 0x0000008989887211 */ /* 0x000fc800078f08ff */
[----:B------:R-:W-:Y:S02]  /*4120*/  LOP3.LUT R139, R136, 0x3ffffffe, RZ, 0xc0, !PT ;  /* 0x3ffffffe888b7812 */ /* 0x000fe400078ec0ff */
[----:B------:R-:W-:-:S03]  /*4130*/  SHF.R.S32.HI R136, RZ, 0x1, R136 ;  /* 0x00000001ff887819 */ /* 0x000fc60000011488 */
[----:B------:R-:W-:Y:S01]  /*4140*/  IMAD.IADD R139, R137, 0x1, -R139 ;  /* 0x00000001898b7824 */ /* 0x000fe200078e0a8b */
[----:B------:R-:W-:Y:S01]  /*4150*/  LOP3.LUT R137, R0, 0x1f, RZ, 0xc0, !PT ;  /* 0x0000001f00897812 */ /* 0x000fe200078ec0ff */
[----:B------:R-:W-:-:S03]  /*4160*/  IMAD R171, R171, 0x4, R136 ;  /* 0x00000004abab7824 */ /* 0x000fc600078e0288 */
[----:B------:R-:W-:Y:S01]  /*4170*/  SHF.R.U32.HI R137, RZ, 0x2, R137 ;  /* 0x00000002ff897819 */ /* 0x000fe20000011689 */
[C-C-:B------:R-:W-:Y:S02]  /*4180*/  IMAD R136, R171.reuse, 0x2, R139.reuse ;  /* 0x00000002ab887824 */ /* 0x140fe400078e028b */
[----:B------:R-:W-:Y:S02]  /*4190*/  IMAD R171, R171, 0x8, R139 ;  /* 0x00000008abab7824 */ /* 0x000fe400078e028b */
[----:B------:R-:W-:Y:S02]  /*41a0*/  IMAD.SHL.U32 R136, R136, 0x4, RZ ;  /* 0x0000000488887824 */ /* 0x000fe400078e00ff */
[----:B------:R-:W-:Y:S02]  /*41b0*/  IMAD R169, R137, 0x42, R169 ;  /* 0x0000004289a97824 */ /* 0x000fe400078e02a9 */
[----:B------:R-:W-:Y:S02]  /*41c0*/  IMAD R136, R136, 0x420, RZ ;  /* 0x0000042088887824 */ /* 0x000fe400078e02ff */
[----:B------:R-:W-:Y:S01]  /*41d0*/  IMAD R171, R134, 0x20, R171 ;  /* 0x0000002086ab7824 */ /* 0x000fe200078e02ab */
[----:B------:R-:W-:Y:S01]  /*41e0*/  IADD3 R169, R169, UR12, RZ ;  /* 0x0000000ca9a97c10 */ /* 0x000fe2000fffe0ff */
[----:B------:R-:W-:Y:S01]  /*41f0*/  IMAD R134, R182, 0x80, R170 ;  /* 0x00000080b6867824 */ /* 0x000fe200078e02aa */
[----:B------:R-:W-:Y:S01]  /*4200*/  LEA R170, R170, R136, 0x3 ;  /* 0x00000088aaaa7211 */ /* 0x000fe200078e18ff */
[----:B------:R-:W-:-:S02]  /*4210*/  IMAD.MOV.U32 R182, RZ, RZ, c[0x0][0x224] ;  /* 0x00008900ffb67624 */ /* 0x000fc400078e00ff */
[----:B------:R-:W-:Y:S01]  /*4220*/  IMAD.SHL.U32 R171, R171, 0x4, RZ ;  /* 0x00000004abab7824 */ /* 0x000fe200078e00ff */
[----:B------:R-:W-:Y:S05]  /*4230*/  @!P1 BRA `(.L_x_48) ;  /* 0x0000024000009947 */ /* 0x000fea0003800000 */
[----:B------:R-:W-:Y:S01]  /*4240*/  ISETP.NE.AND P0, PT, R135, R180, PT ;  /* 0x000000b48700720c */ /* 0x000fe20003f05270 */
[----:B------:R-:W-:Y:S02]  /*4250*/  IMAD.MOV.U32 R186, RZ, RZ, c[0x0][0x248] ;  /* 0x00009200ffba7624 */ /* 0x000fe400078e00ff */
[----:B------:R-:W-:Y:S02]  /*4260*/  IMAD.MOV.U32 R185, RZ, RZ, c[0x0][0x24c] ;  /* 0x00009300ffb97624 */ /* 0x000fe400078e00ff */
[----:B------:R-:W-:Y:S02]  /*4270*/  IMAD.MOV.U32 R176, RZ, RZ, c[0x0][0x240] ;  /* 0x00009000ffb07624 */ /* 0x000fe400078e00ff */
[----:B------:R-:W-:Y:S02]  /*4280*/  IMAD.MOV.U32 R175, RZ, RZ, c[0x0][0x244] ;  /* 0x00009100ffaf7624 */ /* 0x000fe400078e00ff */
[----:B------:R-:W-:-:S02]  /*4290*/  IMAD.MOV.U32 R184, RZ, RZ, c[0x0][0x218] ;  /* 0x00008600ffb87624 */ /* 0x000fc400078e00ff */
[----:B------:R-:W-:Y:S02]  /*42a0*/  IMAD.MOV.U32 R183, RZ, RZ, c[0x0][0x21c] ;  /* 0x00008700ffb77624 */ /* 0x000fe400078e00ff */
[----:B------:R-:W-:Y:S01]  /*42b0*/  BAR.RED.AND.DEFER_BLOCKING 0x0, P0 ;  /* 0x0000000000007b1d */ /* 0x000fe20000014400 */
[----:B------:R-:W-:-:S04]  /*42c0*/  ISETP.NE.AND P0, PT, R180, RZ, PT ;  /* 0x000000ffb400720c */ /* 0x000fc80003f05270 */
[----:B------:R-:W-:Y:S02]  /*42d0*/  SEL R186, R186, c[0x0][0x290], !P0 ;  /* 0x0000a400baba7a07 */ /* 0x000fe40004000000 */
[----:B------:R-:W-:Y:S02]  /*42e0*/  SEL R185, R185, c[0x0][0x294], !P0 ;  /* 0x0000a500b9b97a07 */ /* 0x000fe40004000000 */
[----:B------:R-:W-:Y:S02]  /*42f0*/  SEL R176, R176, c[0x0][0x288], !P0 ;  /* 0x0000a200b0b07a07 */ /* 0x000fe40004000000 */
[----:B------:R-:W-:Y:S02]  /*4300*/  SEL R175, R175, c[0x0][0x28c], !P0 ;  /* 0x0000a300afaf7a07 */ /* 0x000fe40004000000 */
[----:B------:R-:W-:Y:S02]  /*4310*/  SEL R184, R184, c[0x0][0x260], !P0 ;  /* 0x00009800b8b87a07 */ /* 0x000fe40004000000 */
[----:B------:R-:W-:-:S02]  /*4320*/  SEL R183, R183, c[0x0][0x264], !P0 ;  /* 0x00009900b7b77a07 */ /* 0x000fc40004000000 */
[----:B----4-:R-:W-:Y:S02]  /*4330*/  SEL R2, R2, R132, !P0 ;  /* 0x0000008402027207 */ /* 0x010fe40004000000 */
[----:B------:R-:W-:Y:S01]  /*4340*/  SEL R3, R3, R133, !P0 ;  /* 0x0000008503037207 */ /* 0x000fe20004000000 */
[----:B------:R-:W1:Y:S02]  /*4350*/  B2R.RESULT RZ, P1 ;  /* 0x0000000000ff731c */ /* 0x000e640000024000 */
[----:B-1----:R-:W-:Y:S05]  /*4360*/  @!P1 BRA `(.L_x_49) ;  /* 0x000000a000009947 */ /* 0x002fea0003800000 */
[----:B------:R-:W-:-:S12]  /*4370*/  ISETP.GT.AND P1, PT, R0, RZ, PT ;  /* 0x000000ff0000720c */ /* 0x000fd80003f24270 */
.L_x_51:
[----:B------:R-:W-:Y:S01]  /*4380*/  YIELD ;  /* 0x0000000000007946 */ /* 0x000fe20003800000 */
[----:B------:R-:W-:Y:S05]  /*4390*/  @P1 BRA `(.L_x_50) ;  /* 0x0000002000001947 */ /* 0x000fea0003800000 */
[----:B------:R-:W2:Y:S02]  /*43a0*/  LDG.E.STRONG.GPU R135, [R192.64] ;  /* 0x00000010c0877981 */ /* 0x000ea4000c1ef900 */
[----:B--2---:R-:W-:-:S05]  /*43b0*/  CCTL.IVALL ;  /* 0x00000000ff00798f */ /* 0x004fca0002000000 */
.L_x_50:
[----:B------:R-:W-:Y:S01]  /*43c0*/  ISETP.NE.AND P0, PT, R135, R180, PT ;  /* 0x000000b48700720c */ /* 0x000fe20003f05270 */
[----:B------:R-:W-:-:S12]  /*43d0*/  WARPSYNC 0xffffffff ;  /* 0xffffffff00007948 */ /* 0x000fd80003800000 */
[----:B------:R-:W-:Y:S06]  /*43e0*/  BAR.RED.AND.DEFER_BLOCKING 0x0, P0 ;  /* 0x0000000000007b1d */ /* 0x000fec0000014400 */
[----:B------:R-:W1:Y:S02]  /*43f0*/  B2R.RESULT RZ, P0 ;  /* 0x0000000000ff731c */ /* 0x000e640000004000 */
[----:B-1----:R-:W-:Y:S05]  /*4400*/  @P0 BRA `(.L_x_51) ;  /* 0xffffff7000000947 */ /* 0x002fea000383ffff */
.L_x_49:
[----:B------:R-:W-:Y:S01]  /*4410*/  WARPSYNC 0xffffffff ;  /* 0xffffffff00007948 */ /* 0x000fe20003800000 */
[----:B------:R-:W-:Y:S01]  /*4420*/  BAR.SYNC.DEFER_BLOCKING 0x0 ;  /* 0x0000000000007b1d */ /* 0x000fe20000010000 */
[----:B------:R-:W-:Y:S01]  /*4430*/  IMAD.MOV.U32 R210, RZ, RZ, c[0x0][0x220] ;  /* 0x00008800ffd27624 */ /* 0x000fe200078e00ff */
[----:B------:R-:W-:Y:S01]  /*4440*/  ISETP.NE.AND P0, PT, R180, RZ, PT ;  /* 0x000000ffb400720c */ /* 0x000fe20003f05270 */
[----:B------:R-:W-:-:S03]  /*4450*/  IMAD.MOV.U32 R182, RZ, RZ, c[0x0][0x224] ;  /* 0x00008900ffb67624 */ /* 0x000fc600078e00ff */
[----:B------:R-:W-:Y:S02]  /*4460*/  SEL R210, R210, c[0x0][0x268], !P0 ;  /* 0x00009a00d2d27a07 */ /* 0x000fe40004000000 */
[----:B------:R-:W-:Y:S02]  /*4470*/  SEL R182, R182, c[0x0][0x26c], !P0 ;  /* 0x00009b00b6b67a07 */ /* 0x000fe40004000000 */
.L_x_48:
[----:B----4-:R-:W1:Y:S01]  /*4480*/  DSETP.NEU.AND P0, PT, R194, RZ, PT ;  /* 0x000000ffc200722a */ /* 0x010e620003f0d000 */
[----:B------:R-:W-:Y:S01]  /*4490*/  SHF.R.S32.HI R136, RZ, 0x1f, R134 ;  /* 0x0000001fff887819 */ /* 0x000fe20000011486 */
[----:B------:R-:W-:Y:S01]  /*44a0*/  IMAD.WIDE.U32 R220, R134, c[0x0][0x268], RZ ;  /* 0x00009a0086dc7a25 */ /* 0x000fe200078e00ff */
[----:B------:R-:W-:Y:S03]  /*44b0*/  BSSY B0, `(.L_x_52) ;  /* 0x0000641000007945 */ /* 0x000fe60003800000 */
[----:B------:R-:W-:-:S04]  /*44c0*/  IMAD R200, R136, c[0x0][0x268], RZ ;  /* 0x00009a0088c87a24 */ /* 0x000fc800078e02ff */
[----:B------:R-:W-:-:S05]  /*44d0*/  IMAD R200, R134, c[0x0][0x26c], R200 ;  /* 0x00009b0086c87a24 */ /* 0x000fca00078e02c8 */
[----:B------:R-:W-:Y:S01]  /*44e0*/  IADD3 R201, R221, R200, RZ ;  /* 0x000000c8ddc97210 */ /* 0x000fe20007ffe0ff */
[----:B-1----:R-:W-:Y:S05]  /*44f0*/  @!P0 BRA `(.L_x_53) ;  /* 0x000043b000008947 */ /* 0x002fea0003800000 */
[----:B------:R-:W-:Y:S01]  /*4500*/  SHF.R.S32.HI R140, RZ, 0x1f, R171 ;  /* 0x0000001fff8c7819 */ /* 0x000fe200000114ab */
[----:B------:R-:W-:Y:S01]  /*4510*/  IMAD.MOV.U32 R200, RZ, RZ, R220 ;  /* 0x000000ffffc87224 */ /* 0x000fe200078e00dc */
[C---:B------:R-:W-:Y:S01]  /*4520*/  IADD3 R187, R171.reuse, 0x8, RZ ;  /* 0x00000008abbb7810 */ /* 0x040fe20007ffe0ff */
[----:B------:R-:W-:Y:S01]  /*4530*/  IMAD R182, R182, R134, RZ ;  /* 0x00000086b6b67224 */ /* 0x000fe200078e02ff */
[----:B------:R-:W-:Y:S01]  /*4540*/  IADD3 R166, P2, -R176, R186, RZ ;  /* 0x000000bab0a67210 */ /* 0x000fe20007f5e1ff */
[----:B------:R-:W-:Y:S01]  /*4550*/  IMAD R140, R140, c[0x0][0x260], RZ ;  /* 0x000098008c8c7a24 */ /* 0x000fe200078e02ff */
[----:B------:R-:W-:Y:S01]  /*4560*/  SHF.R.S32.HI R0, RZ, 0x1f, R187 ;  /* 0x0000001fff007819 */ /* 0x000fe200000114bb */
[C---:B------:R-:W-:Y:S01]  /*4570*/  IMAD.WIDE.U32 R138, R171.reuse, c[0x0][0x260], R200 ;  /* 0x00009800ab8a7a25 */ /* 0x040fe200078e00c8 */
[----:B------:R-:W-:Y:S01]  /*4580*/  SHF.R.S32.HI R135, RZ, 0x1f, R171 ;  /* 0x0000001fff877819 */ /* 0x000fe200000114ab */
[----:B------:R1:W-:Y:S01]  /*4590*/  STL.64 [R1+0x18], R106 ;  /* 0x0000186a01007387 */ /* 0x0003e20000100a00 */
[----:B------:R-:W-:Y:S01]  /*45a0*/  IADD3 R208, P1, R220, c[0x0][0x288], RZ ;  /* 0x0000a200dcd07a10 */ /* 0x000fe20007f3e0ff */
[----:B------:R-:W-:Y:S01]  /*45b0*/  IMAD R140, R171, c[0x0][0x264], R140 ;  /* 0x00009900ab8c7a24 */ /* 0x000fe200078e028c */
[----:B------:R-:W-:Y:S01]  /*45c0*/  IADD3 R202, P0, R132, R138, RZ ;  /* 0x0000008a84ca7210 */ /* 0x000fe20007f1e0ff */
[----:B------:R-:W-:Y:S01]  /*45d0*/  IMAD R182, R136, R210, R182 ;  /* 0x000000d288b67224 */ /* 0x000fe200078e02b6 */
[----:B------:R-:W-:Y:S01]  /*45e0*/  IADD3.X R209, R201, c[0x0][0x28c], RZ, P1, !PT ;  /* 0x0000a300c9d17a10 */ /* 0x000fe20000ffe4ff */
[----:B------:R-:W-:Y:S01]  /*45f0*/  IMAD R137, R183, R187, RZ ;  /* 0x000000bbb7897224 */ /* 0x000fe200078e02ff */
[----:B------:R-:W-:Y:S01]  /*4600*/  IADD3.X R203, R133, R139, R140, P0, !PT ;  /* 0x0000008b85cb7210 */ /* 0x000fe200007fe48c */
[----:B------:R-:W-:Y:S01]  /*4610*/  IMAD.WIDE.U32 R210, R210, R134, RZ ;  /* 0x00000086d2d27225 */ /* 0x000fe200078e00ff */
[----:B------:R-:W-:Y:S01]  /*4620*/  IADD3 R168, P0, R176, R186, RZ ;  /* 0x000000bab0a87210 */ /* 0x000fe20007f1e0ff */
[----:B------:R-:W-:-:S02]  /*4630*/  CS2R R164, SRZ ;  /* 0x0000000000a47805 */ /* 0x000fc4000001ff00 */
[-C--:B------:R-:W-:Y:S01]  /*4640*/  IMAD R141, R183, R171.reuse, RZ ;  /* 0x000000abb78d7224 */ /* 0x080fe200078e02ff */
[----:B------:R-:W-:Y:S01]  /*4650*/  IADD3 R181, P4, R176, R210, RZ ;  /* 0x000000d2b0b57210 */ /* 0x000fe20007f9e0ff */
[-C--:B------:R-:W-:Y:S02]  /*4660*/  IMAD R137, R0, R184.reuse, R137 ;  /* 0x000000b800897224 */ /* 0x080fe400078e0289 */
[----:B------:R-:W-:Y:S01]  /*4670*/  IMAD.WIDE.U32 R142, R184, R171, RZ ;  /* 0x000000abb88e7225 */ /* 0x000fe200078e00ff */
[-C--:B------:R-:W-:Y:S01]  /*4680*/  IADD3 R178, P1, R176, R181.reuse, RZ ;  /* 0x000000b5b0b27210 */ /* 0x080fe20007f3e0ff */
[----:B------:R-:W-:Y:S01]  /*4690*/  CS2R R162, SRZ ;  /* 0x0000000000a27805 */ /* 0x000fe2000001ff00 */
[----:B------:R-:W-:Y:S01]  /*46a0*/  IADD3 R190, R171, 0x1, RZ ;  /* 0x00000001abbe7810 */ /* 0x000fe20007ffe0ff */
[----:B------:R-:W-:Y:S01]  /*46b0*/  IMAD.X R0, R185, 0x1, ~R175, P2 ;  /* 0x00000001b9007824 */ /* 0x000fe200010e0eaf */
[----:B------:R-:W-:Y:S01]  /*46c0*/  IADD3 R206, P2, R208, c[0x0][0x288], RZ ;  /* 0x0000a200d0ce7a10 */ /* 0x000fe20007f5e0ff */
[----:B------:R-:W-:Y:S01]  /*46d0*/  IMAD R141, R135, R184, R141 ;  /* 0x000000b8878d7224 */ /* 0x000fe200078e028d */
[----:B------:R-:W-:Y:S01]  /*46e0*/  IADD3 R139, P3, R186, R142, RZ ;  /* 0x0000008eba8b7210 */ /* 0x000fe20007f7e0ff */
[----:B------:R-:W-:Y:S01]  /*46f0*/  IMAD.IADD R182, R211, 0x1, R182 ;  /* 0x00000001d3b67824 */ /* 0x000fe200078e02b6 */
[----:B------:R-:W-:Y:S01]  /*4700*/  IADD3.X R207, R209, c[0x0][0x28c], RZ, P2, !PT ;  /* 0x0000a300d1cf7a10 */ /* 0x000fe200017fe4ff */
[----:B------:R-:W-:Y:S01]  /*4710*/  IMAD.X R167, R175, 0x1, R185, P0 ;  /* 0x00000001afa77824 */ /* 0x000fe200000e06b9 */
[----:B------:R-:W-:Y:S01]  /*4720*/  IADD3 R160, P5, P0, R2, R210, R142 ;  /* 0x000000d202a07210 */ /* 0x000fe200078be08e */
[----:B------:R-:W-:Y:S01]  /*4730*/  IMAD.IADD R141, R143, 0x1, R141 ;  /* 0x000000018f8d7824 */ /* 0x000fe200078e028d */
[----:B------:R-:W-:Y:S01]  /*4740*/  LOP3.LUT R172, R172, 0xfffffbff, RZ, 0xc0, !PT ;  /* 0xfffffbffacac7812 */ /* 0x000fe200078ec0ff */
[----:B------:R-:W-:Y:S01]  /*4750*/  IMAD.X R179, R175, 0x1, R182, P4 ;  /* 0x00000001afb37824 */ /* 0x000fe200020e06b6 */
[----:B------:R-:W-:Y:S01]  /*4760*/  IADD3 R156, P4, P2, R2, R181, R142 ;  /* 0x000000b5029c7210 */ /* 0x000fe20007a9e08e */
[----:B------:R-:W-:Y:S01]  /*4770*/  IMAD.WIDE.U32 R146, R171, c[0x0][0x260], R206 ;  /* 0x00009800ab927a25 */ /* 0x000fe200078e00ce */
[C-C-:B------:R-:W-:Y:S01]  /*4780*/  IADD3.X R161, R3.reuse, R182, R141.reuse, P5, P0 ;  /* 0x000000b603a17210 */ /* 0x140fe20002fe048d */
[----:B------:R-:W-:Y:S01]  /*4790*/  ULDC.64 UR6, c[0x0][0x290] ;  /* 0x0000a40000067ab9 */ /* 0x000fe20000000a00 */
[----:B------:R-:W-:Y:S01]  /*47a0*/  IADD3.X R157, R3, R179, R141, P4, P2 ;  /* 0x000000b3039d7210 */ /* 0x000fe200027e448d */
[----:B------:R-:W-:Y:S01]  /*47b0*/  IMAD.X R177, R175, 0x1, R179, P1 ;  /* 0x00000001afb17824 */ /* 0x000fe200008e06b3 */
[-C--:B------:R-:W-:Y:S01]  /*47c0*/  IADD3 R176, P0, R176, R178.reuse, RZ ;  /* 0x000000b2b0b07210 */ /* 0x080fe20007f1e0ff */
[C---:B------:R-:W-:Y:S01]  /*47d0*/  IMAD.WIDE.U32 R148, R171.reuse, c[0x0][0x260], R208 ;  /* 0x00009800ab947a25 */ /* 0x040fe200078e00d0 */
[--C-:B------:R-:W-:Y:S01]  /*47e0*/  IADD3 R144, P4, P2, R2, R178, R142.reuse ;  /* 0x000000b202907210 */ /* 0x100fe20007a9e08e */
[----:B------:R-:W-:Y:S01]  /*47f0*/  ULDC.64 UR4, c[0x0][0x288] ;  /* 0x0000a20000047ab9 */ /* 0x000fe20000000a00 */
[----:B------:R-:W-:Y:S01]  /*4800*/  IADD3 R189, R171, 0x2, RZ ;  /* 0x00000002abbd7810 */ /* 0x000fe20007ffe0ff */
[----:B------:R-:W-:Y:S01]  /*4810*/  IMAD.MOV.U32 R135, RZ, RZ, c[0x0][0x260] ;  /* 0x00009800ff877624 */ /* 0x000fe200078e00ff */
[----:B------:R-:W-:Y:S01]  /*4820*/  IADD3.X R145, R3, R177, R141, P4, P2 ;  /* 0x000000b103917210 */ /* 0x000fe200027e448d */
[----:B------:R-:W-:Y:S01]  /*4830*/  IMAD.X R175, R175, 0x1, R177, P0 ;  /* 0x00000001afaf7824 */ /* 0x000fe200000e06b1 */
[C---:B------:R-:W-:Y:S01]  /*4840*/  IADD3 R212, P2, R132.reuse, R146, RZ ;  /* 0x0000009284d47210 */ /* 0x040fe20007f5e0ff */
[----:B------:R-:W-:Y:S01]  /*4850*/  IMAD.WIDE.U32 R234, R171, R135, c[0x0][0x290] ;  /* 0x0000a400abea7625 */ /* 0x000fe200078e0087 */
[----:B------:R-:W-:Y:S01]  /*4860*/  IADD3 R222, P1, R132, R148, RZ ;  /* 0x0000009484de7210 */ /* 0x000fe20007f3e0ff */
[----:B------:R-:W-:Y:S01]  /*4870*/  STL.64 [R1+0x10], R100 ;  /* 0x0000106401007387 */ /* 0x000fe20000100a00 */
[----:B------:R-:W-:Y:S01]  /*4880*/  IADD3 R142, P5, P4, R2, R176, R142 ;  /* 0x000000b0028e7210 */ /* 0x000fe20007cbe08e */
[----:B------:R-:W-:Y:S01]  /*4890*/  IMAD.X R138, R185, 0x1, R141, P3 ;  /* 0x00000001b98a7824 */ /* 0x000fe200018e068d */
[CC--:B------:R-:W-:Y:S01]  /*48a0*/  IADD3.X R213, R133.reuse, R140.reuse, R147, P2, !PT ;  /* 0x0000008c85d57210 */ /* 0x0c0fe200017fe493 */
[----:B------:R-:W-:Y:S01]  /*48b0*/  IMAD.WIDE.U32 R230, R184, R187, RZ ;  /* 0x000000bbb8e67225 */ /* 0x000fe200078e00ff */
[----:B------:R-:W-:-:S02]  /*48c0*/  IADD3.X R223, R133, R140, R149, P1, !PT ;  /* 0x0000008c85df7210 */ /* 0x000fc40000ffe495 */
[----:B------:R-:W-:Y:S01]  /*48d0*/  IADD3 R188, R171, 0x3, RZ ;  /* 0x00000003abbc7810 */ /* 0x000fe20007ffe0ff */
[----:B------:R-:W-:Y:S01]  /*48e0*/  IMAD.IADD R137, R231, 0x1, R137 ;  /* 0x00000001e7897824 */ /* 0x000fe200078e0289 */
[----:B------:R-:W-:Y:S01]  /*48f0*/  IADD3 R135, P2, R186, R139, RZ ;  /* 0x0000008bba877210 */ /* 0x000fe20007f5e0ff */
[----:B------:R-:W-:Y:S01]  /*4900*/  UIADD3 UR9, UP0, UR6, UR4, URZ ;  /* 0x0000000406097290 */ /* 0x000fe2000ff1e03f */
[-C--:B------:R-:W-:Y:S01]  /*4910*/  IADD3.X R143, R3, R175.reuse, R141, P5, P4 ;  /* 0x000000af038f7210 */ /* 0x080fe20002fe848d */
[----:B------:R-:W-:Y:S01]  /*4920*/  STL.64 [R1+0x8], R102 ;  /* 0x0000086601007387 */ /* 0x000fe20000100a00 */
[C-C-:B------:R-:W-:Y:S01]  /*4930*/  IADD3 R154, P3, P1, R2.reuse, R210, R139.reuse ;  /* 0x000000d2029a7210 */ /* 0x140fe2000797e08b */
[--C-:B------:R-:W-:Y:S01]  /*4940*/  IMAD.X R136, R185, 0x1, R138.reuse, P2 ;  /* 0x00000001b9887824 */ /* 0x100fe200010e068a */
[----:B------:R-:W-:Y:S02]  /*4950*/  IADD3 R152, P5, P4, R2, R176, R139 ;  /* 0x000000b002987210 */ /* 0x000fe40007cbe08b */
[----:B------:R-:W-:Y:S01]  /*4960*/  IADD3 R148, P0, R168, R160, RZ ;  /* 0x000000a0a8947210 */ /* 0x000fe20007f1e0ff */
[----:B------:R-:W-:Y:S01]  /*4970*/  UIADD3.X UR8, UR7, UR5, URZ, UP0, !UPT ;  /* 0x0000000507087290 */ /* 0x000fe200087fe43f */
[C-C-:B------:R-:W-:Y:S01]  /*4980*/  IADD3.X R155, R3.reuse, R182, R138.reuse, P3, P1 ;  /* 0x000000b6039b7210 */ /* 0x140fe20001fe248a */
[----:B------:R-:W-:Y:S01]  /*4990*/  STL.64 [R1], R192 ;  /* 0x000000c001007387 */ /* 0x000fe20000100a00 */
[----:B------:R-:W-:Y:S01]  /*49a0*/  IADD3.X R153, R3, R175, R138, P5, P4 ;  /* 0x000000af03997210 */ /* 0x000fe20002fe848a */
[----:B------:R-:W-:Y:S01]  /*49b0*/  IMAD.IADD R138, R140, 0x1, R235 ;  /* 0x000000018c8a7824 */ /* 0x000fe200078e02eb */
[----:B------:R-:W-:Y:S01]  /*49c0*/  IADD3 R198, P1, R206, c[0x0][0x288], RZ ;  /* 0x0000a200cec67a10 */ /* 0x000fe20007f3e0ff */
[----:B------:R-:W-:Y:S01]  /*49d0*/  IMAD.X R149, R167, 0x1, R161, P0 ;  /* 0x00000001a7957824 */ /* 0x000fe200000e06a1 */
[----:B------:R-:W-:-:S02]  /*49e0*/  IADD3 R228, P3, P2, R132, R220, R234 ;  /* 0x000000dc84e47210 */ /* 0x000fc40007a7e0ea */
[----:B------:R-:W-:Y:S02]  /*49f0*/  IADD3.X R199, R207, c[0x0][0x28c], RZ, P1, !PT ;  /* 0x0000a300cfc77a10 */ /* 0x000fe40000ffe4ff */
[----:B------:R-:W-:Y:S02]  /*4a00*/  IADD3.X R229, R133, R201, R138, P3, P2 ;  /* 0x000000c985e57210 */ /* 0x000fe40001fe448a */
[----:B------:R-:W-:Y:S01]  /*4a10*/  ISETP.GE.AND P3, PT, R134, c[0x0][0x164], PT ;  /* 0x0000590086007a0c */ /* 0x000fe20003f66270 */
[C---:B------:R-:W-:Y:S01]  /*4a20*/  IMAD.WIDE.U32 R150, R171.reuse, c[0x0][0x260], R198 ;  /* 0x00009800ab967a25 */ /* 0x040fe200078e00c6 */
[----:B-1----:R-:W-:Y:S02]  /*4a30*/  IADD3 R106, P1, P0, R2, R210, R135 ;  /* 0x000000d2026a7210 */ /* 0x002fe4000783e087 */
[----:B------:R-:W-:Y:S02]  /*4a40*/  ISETP.LT.AND P6, PT, R171, c[0x0][0x160], !P3 ;  /* 0x00005800ab007a0c */ /* 0x000fe40005fc1270 */
[----:B------:R-:W-:-:S02]  /*4a50*/  IADD3.X R107, R3, R182, R136, P1, P0 ;  /* 0x000000b6036b7210 */ /* 0x000fc40000fe0488 */
[----:B------:R-:W-:Y:S02]  /*4a60*/  IADD3 R236, P1, R132, R150, RZ ;  /* 0x0000009684ec7210 */ /* 0x000fe40007f3e0ff */
[----:B------:R-:W-:Y:S02]  /*4a70*/  IADD3 R146, P5, P4, R2, R176, R135 ;  /* 0x000000b002927210 */ /* 0x000fe40007cbe087 */
[----:B------:R-:W-:Y:S02]  /*4a80*/  IADD3.X R237, R133, R140, R151, P1, !PT ;  /* 0x0000008c85ed7210 */ /* 0x000fe40000ffe497 */
[----:B------:R-:W-:Y:S02]  /*4a90*/  IADD3 R135, P1, R186, R135, RZ ;  /* 0x00000087ba877210 */ /* 0x000fe40007f3e0ff */
[----:B------:R-:W-:Y:S01]  /*4aa0*/  IADD3 R139, P0, R234, c[0x0][0x290], RZ ;  /* 0x0000a400ea8b7a10 */ /* 0x000fe20007f1e0ff */
[----:B------:R1:W2:Y:S01]  /*4ab0*/  @P6 LDG.E.LTC128B.64 R164, [R160.64] ;  /* 0x00000010a0a46981 */ /* 0x0002a2000c1e1b20 */
[--C-:B------:R-:W-:Y:S01]  /*4ac0*/  IADD3.X R147, R3, R175, R136.reuse, P5, P4 ;  /* 0x000000af03937210 */ /* 0x100fe20002fe8488 */
[----:B------:R-:W-:Y:S01]  /*4ad0*/  IMAD.X R136, R185, 0x1, R136, P1 ;  /* 0x00000001b9887824 */ /* 0x000fe200008e0688 */
[----:B------:R-:W-:-:S02]  /*4ae0*/  IADD3 R234, P5, P4, R132, R198, R234 ;  /* 0x000000c684ea7210 */ /* 0x000fc40007cbe0ea */
[----:B------:R-:W-:Y:S02]  /*4af0*/  IADD3 R150, P2, P1, R2, R181, R135 ;  /* 0x000000b502967210 */ /* 0x000fe4000795e087 */
[----:B------:R-:W-:Y:S02]  /*4b00*/  IADD3.X R235, R133, R199, R138, P5, P4 ;  /* 0x000000c785eb7210 */ /* 0x000fe40002fe848a */
[--C-:B------:R-:W-:Y:S02]  /*4b10*/  IADD3 R238, P5, P4, R132, R220, R139.reuse ;  /* 0x000000dc84ee7210 */ /* 0x100fe40007cbe08b */
[----:B------:R-:W-:Y:S02]  /*4b20*/  IADD3.X R138, R138, c[0x0][0x294], RZ, P0, !PT ;  /* 0x0000a5008a8a7a10 */ /* 0x000fe400007fe4ff */
[----:B------:R-:W-:Y:S02]  /*4b30*/  IADD3.X R151, R3, R179, R136, P2, P1 ;  /* 0x000000b303977210 */ /* 0x000fe400017e2488 */
[----:B------:R-:W-:-:S02]  /*4b40*/  IADD3 R240, P1, P0, R132, R198, R139 ;  /* 0x000000c684f07210 */ /* 0x000fc4000783e08b */
[--C-:B------:R-:W-:Y:S02]  /*4b50*/  IADD3.X R239, R133, R201, R138.reuse, P5, P4 ;  /* 0x000000c985ef7210 */ /* 0x100fe40002fe848a */
[----:B------:R-:W-:Y:S02]  /*4b60*/  IADD3 R139, P2, R139, c[0x0][0x290], RZ ;  /* 0x0000a4008b8b7a10 */ /* 0x000fe40007f5e0ff */
[----:B------:R-:W-:Y:S02]  /*4b70*/  IADD3 R158, P5, P4, R2, R178, R135 ;  /* 0x000000b2029e7210 */ /* 0x000fe40007cbe087 */
[----:B------:R-:W-:Y:S02]  /*4b80*/  IADD3.X R241, R133, R199, R138, P1, P0 ;  /* 0x000000c785f17210 */ /* 0x000fe40000fe048a */
[----:B------:R-:W-:Y:S02]  /*4b90*/  IADD3 R242, P1, P0, R132, R208, R139 ;  /* 0x000000d084f27210 */ /* 0x000fe4000783e08b */
[----:B------:R-:W-:-:S02]  /*4ba0*/  IADD3.X R135, R138, c[0x0][0x294], RZ, P2, !PT ;  /* 0x0000a5008a877a10 */ /* 0x000fc400017fe4ff */
[----:B------:R-:W-:Y:S02]  /*4bb0*/  IADD3.X R159, R3, R177, R136, P5, P4 ;  /* 0x000000b1039f7210 */ /* 0x000fe40002fe8488 */
[----:B------:R-:W-:Y:S02]  /*4bc0*/  IADD3 R244, P4, P2, R132, R206, R139 ;  /* 0x000000ce84f47210 */ /* 0x000fe40007a9e08b */
[C-C-:B------:R-:W-:Y:S02]  /*4bd0*/  IADD3.X R243, R133.reuse, R209, R135.reuse, P1, P0 ;  /* 0x000000d185f37210 */ /* 0x140fe40000fe0487 */
[C-C-:B------:R-:W-:Y:S02]  /*4be0*/  IADD3 R232, P1, P0, R2.reuse, R210, R230.reuse ;  /* 0x000000d202e87210 */ /* 0x140fe4000783e0e6 */
[----:B------:R-:W-:Y:S02]  /*4bf0*/  IADD3.X R245, R133, R207, R135, P4, P2 ;  /* 0x000000cf85f57210 */ /* 0x000fe400027e4487 */
[----:B------:R-:W-:-:S02]  /*4c00*/  IADD3 R226, P4, P2, R2, R181, R230 ;  /* 0x000000b502e27210 */ /* 0x000fc40007a9e0e6 */
[C-C-:B------:R-:W-:Y:S02]  /*4c10*/  IADD3.X R233, R3.reuse, R182, R137.reuse, P1, P0 ;  /* 0x000000b603e97210 */ /* 0x140fe40000fe0489 */
[----:B------:R-:W-:Y:S02]  /*4c20*/  IADD3 R218, P0, R186, R230, RZ ;  /* 0x000000e6bada7210 */ /* 0x000fe40007f1e0ff */
[--C-:B------:R-:W-:Y:S02]  /*4c30*/  IADD3.X R227, R3, R179, R137.reuse, P4, P2 ;  /* 0x000000b303e37210 */ /* 0x100fe400027e4489 */
[----:B------:R-:W-:Y:S01]  /*4c40*/  IADD3 R204, P4, P2, R2, R178, R230 ;  /* 0x000000b202cc7210 */ /* 0x000fe20007a9e0e6 */
[--C-:B------:R-:W-:Y:S01]  /*4c50*/  IMAD.X R135, R185, 0x1, R137.reuse, P0 ;  /* 0x00000001b9877824 */ /* 0x100fe200000e0689 */
[----:B------:R-:W-:Y:S02]  /*4c60*/  IADD3 R138, P1, R148, R168, RZ ;  /* 0x000000a8948a7210 */ /* 0x000fe40007f3e0ff */
[----:B------:R-:W-:-:S02]  /*4c70*/  IADD3.X R205, R3, R177, R137, P4, P2 ;  /* 0x000000b103cd7210 */ /* 0x000fc400027e4489 */
[----:B------:R-:W-:Y:S01]  /*4c80*/  IADD3 R224, P4, P2, R2, R210, R218 ;  /* 0x000000d202e07210 */ /* 0x000fe20007a9e0da */
[----:B------:R-:W-:Y:S01]  /*4c90*/  IMAD.X R139, R149, 0x1, R167, P1 ;  /* 0x00000001958b7824 */ /* 0x000fe200008e06a7 */
[----:B------:R-:W-:Y:S02]  /*4ca0*/  IADD3 R136, R134, 0x20, RZ ;  /* 0x0000002086887810 */ /* 0x000fe40007ffe0ff */
[----:B------:R-:W-:Y:S02]  /*4cb0*/  IADD3.X R225, R3, R182, R135, P4, P2 ;  /* 0x000000b603e17210 */ /* 0x000fe400027e4487 */
[----:B------:R-:W-:Y:S02]  /*4cc0*/  IADD3 R174, P2, R186, R218, RZ ;  /* 0x000000dabaae7210 */ /* 0x000fe40007f5e0ff */
[----:B------:R-:W-:-:S03]  /*4cd0*/  IADD3 R230, P1, P0, R2, R176, R230 ;  /* 0x000000b002e67210 */ /* 0x000fc6000783e0e6 */
[----:B------:R-:W-:Y:S01]  /*4ce0*/  IMAD.X R173, R185, 0x1, R135, P2 ;  /* 0x00000001b9ad7824 */ /* 0x000fe200010e0687 */
[----:B------:R-:W-:Y:S02]  /*4cf0*/  ISETP.GE.AND P2, PT, R136, c[0x0][0x164], PT ;  /* 0x0000590088007a0c */ /* 0x000fe40003f46270 */
[-C--:B------:R-:W-:Y:S02]  /*4d00*/  IADD3.X R231, R3, R175.reuse, R137, P1, P0 ;  /* 0x000000af03e77210 */ /* 0x080fe40000fe0489 */
[----:B------:R-:W-:Y:S02]  /*4d10*/  ISETP.LT.AND P6, PT, R171, c[0x0][0x160], !P2 ;  /* 0x00005800ab007a0c */ /* 0x000fe400057c1270 */
[----:B------:R-:W-:Y:S02]  /*4d20*/  IADD3 R218, P1, P0, R2, R176, R218 ;  /* 0x000000b002da7210 */ /* 0x000fe4000783e0da */
[----:B------:R-:W-:Y:S02]  /*4d30*/  IADD3 R250, P4, R138, R168, RZ ;  /* 0x000000a88afa7210 */ /* 0x000fe40007f9e0ff */
[----:B------:R-:W-:-:S02]  /*4d40*/  IADD3.X R219, R3, R175, R135, P1, P0 ;  /* 0x000000af03db7210 */ /* 0x000fc40000fe0487 */
[----:B------:R-:W-:Y:S01]  /*4d50*/  IADD3 R216, P1, P0, R2, R210, R174 ;  /* 0x000000d202d87210 */ /* 0x000fe2000783e0ae */
[----:B------:R-:W-:Y:S01]  /*4d60*/  IMAD.X R251, R139, 0x1, R167, P4 ;  /* 0x000000018bfb7824 */ /* 0x000fe200020e06a7 */
[----:B------:R-:W-:Y:S02]  /*4d70*/  IADD3 R248, P4, R166, R142, RZ ;  /* 0x0000008ea6f87210 */ /* 0x000fe40007f9e0ff */
[----:B------:R-:W-:Y:S01]  /*4d80*/  IADD3.X R217, R3, R182, R173, P1, P0 ;  /* 0x000000b603d97210 */ /* 0x000fe20000fe04ad */
[----:B------:R3:W2:Y:S01]  /*4d90*/  @P6 LDG.E.LTC128B.64 R162, [R156.64] ;  /* 0x000000109ca26981 */ /* 0x0006a2000c1e1b20 */
[----:B------:R-:W-:Y:S01]  /*4da0*/  IADD3 R140, P0, R248, R166, RZ ;  /* 0x000000a6f88c7210 */ /* 0x000fe20007f1e0ff */
[----:B------:R-:W-:Y:S01]  /*4db0*/  IMAD.X R249, R0, 0x1, R143, P4 ;  /* 0x0000000100f97824 */ /* 0x000fe200020e068f */
[----:B------:R-:W-:-:S03]  /*4dc0*/  ISETP.LT.AND P5, PT, R190, c[0x0][0x160], !P3 ;  /* 0x00005800be007a0c */ /* 0x000fc60005fa1270 */
[----:B------:R-:W-:Y:S01]  /*4dd0*/  IMAD.X R141, R249, 0x1, R0, P0 ;  /* 0x00000001f98d7824 */ /* 0x000fe200000e0600 */
[----:B------:R-:W-:-:S05]  /*4de0*/  IADD3 R246, P0, R140, R166, RZ ;  /* 0x000000a68cf67210 */ /* 0x000fca0007f1e0ff */
[----:B------:R-:W-:Y:S01]  /*4df0*/  IMAD.X R247, R141, 0x1, R0, P0 ;  /* 0x000000018df77824 */ /* 0x000fe200000e0600 */
[----:B------:R-:W-:Y:S02]  /*4e00*/  ISETP.LT.AND P0, PT, R190, c[0x0][0x160], !P2 ;  /* 0x00005800be007a0c */ /* 0x000fe40005701270 */
[----:B------:R-:W-:Y:S02]  /*4e10*/  IADD3 R214, P4, P1, R2, R176, R174 ;  /* 0x000000b002d67210 */ /* 0x000fe4000799e0ae */
[----:B------:R-:W-:Y:S01]  /*4e20*/  IADD3 R135, R134, 0x40, RZ ;  /* 0x0000004086877810 */ /* 0x000fe20007ffe0ff */
[----:B---3--:R-:W-:Y:S01]  /*4e30*/  CS2R R156, SRZ ;  /* 0x00000000009c7805 */ /* 0x008fe2000001ff00 */
[----:B------:R-:W-:-:S05]  /*4e40*/  IADD3.X R215, R3, R175, R173, P4, P1 ;  /* 0x000000af03d77210 */ /* 0x000fca00027e24ad */
[----:B------:R3:W2:Y:S01]  /*4e50*/  @P5 LDG.E.LTC128B.64 R156, [R154.64] ;  /* 0x000000109a9c5981 */ /* 0x0006a2000c1e1b20 */
[----:B------:R-:W-:Y:S01]  /*4e60*/  ISETP.GE.AND P1, PT, R135, c[0x0][0x164], PT ;  /* 0x0000590087007a0c */ /* 0x000fe20003f26270 */
[----:B-1----:R-:W-:Y:S01]  /*4e70*/  CS2R R160, SRZ ;  /* 0x0000000000a07805 */ /* 0x002fe2000001ff00 */
[----:B---3--:R-:W-:-:S06]  /*4e80*/  CS2R R154, SRZ ;  /* 0x00000000009a7805 */ /* 0x008fcc000001ff00 */
[----:B------:R1:W3:Y:S01]  /*4e90*/  @P0 LDG.E.LTC128B.64 R154, [R148.64] ;  /* 0x00000010949a0981 */ /* 0x0002e2000c1e1b20 */
[----:B------:R-:W-:-:S13]  /*4ea0*/  ISETP.LT.AND P0, PT, R171, c[0x0][0x160], !P1 ;  /* 0x00005800ab007a0c */ /* 0x000fda0004f01270 */
[----:B------:R-:W-:Y:S01]  /*4eb0*/  @P0 LOP3.LUT R172, R172, 0x400, RZ, 0xfc, !PT ;  /* 0x00000400acac0812 */ /* 0x000fe200078efcff */
[----:B------:R1:W3:Y:S01]  /*4ec0*/  @P0 LDG.E.LTC128B.64 R160, [R144.64] ;  /* 0x0000001090a00981 */ /* 0x0002e2000c1e1b20 */
[----:B------:R-:W-:Y:S01]  /*4ed0*/  ISETP.LT.AND P0, PT, R189, c[0x0][0x160], !P3 ;  /* 0x00005800bd007a0c */ /* 0x000fe20005f01270 */
[----:B-1----:R-:W-:Y:S01]  /*4ee0*/  CS2R R148, SRZ ;  /* 0x0000000000947805 */ /* 0x002fe2000001ff00 */
[----:B------:R-:W-:-:S11]  /*4ef0*/  ISETP.LT.AND P6, PT, R188, c[0x0][0x160], !P2 ;  /* 0x00005800bc007a0c */ /* 0x000fd600057c1270 */
[----:B------:R-:W3:Y:S01]  /*4f00*/  @P0 LDG.E.LTC128B.64 R148, [R106.64] ;  /* 0x000000106a940981 */ /* 0x000ee2000c1e1b20 */
[----:B------:R-:W-:Y:S02]  /*4f10*/  ISETP.LT.AND P0, PT, R189, c[0x0][0x160], !P1 ;  /* 0x00005800bd007a0c */ /* 0x000fe40004f01270 */
[----:B------:R-:W-:Y:S02]  /*4f20*/  ISETP.LT.AND P5, PT, R188, c[0x0][0x160], !P1 ;  /* 0x00005800bc007a0c */ /* 0x000fe40004fa1270 */
[----:B------:R-:W-:Y:S01]  /*4f30*/  IADD3 R134, R134, 0x60, RZ ;  /* 0x0000006086867810 */ /* 0x000fe20007ffe0ff */
[----:B------:R-:W-:Y:S01]  /*4f40*/  CS2R R144, SRZ ;  /* 0x0000000000907805 */ /* 0x000fe2000001ff00 */
[----:B------:R-:W-:-:S07]  /*4f50*/  LOP3.LUT R172, R172, 0xffefffff, RZ, 0xc0, !PT ;  /* 0xffefffffacac7812 */ /* 0x000fce00078ec0ff */
[----:B------:R1:W3:Y:S01]  /*4f60*/  @P0 LDG.E.LTC128B.64 R144, [R138.64] ;  /* 0x000000108a900981 */ /* 0x0002e2000c1e1b20 */
[----:B------:R-:W-:Y:S02]  /*4f70*/  ISETP.GE.AND P0, PT, R134, c[0x0][0x164], PT ;  /* 0x0000590086007a0c */ /* 0x000fe40003f06270 */
[----:B------:R-:W-:Y:S02]  /*4f80*/  @P6 LOP3.LUT R172, R172, 0x100000, RZ, 0xfc, !PT ;  /* 0x00100000acac6812 */ /* 0x000fe400078efcff */
[----:B------:R-:W-:Y:S02]  /*4f90*/  ISETP.LT.AND P4, PT, R190, c[0x0][0x160], !P0 ;  /* 0x00005800be007a0c */ /* 0x000fe40004781270 */
[----:B------:R-:W-:-:S04]  /*4fa0*/  LOP3.LUT R172, R172, 0xffdfffff, RZ, 0xc0, !PT ;  /* 0xffdfffffacac7812 */ /* 0x000fc800078ec0ff */
[----:B------:R-:W-:-:S04]  /*4fb0*/  @P5 LOP3.LUT R172, R172, 0x200000, RZ, 0xfc, !PT ;  /* 0x00200000acac5812 */ /* 0x000fc800078efcff */
[----:B------:R-:W-:Y:S01]  /*4fc0*/  LOP3.LUT R172, R172, 0xffffffdf, RZ, 0xc0, !PT ;  /* 0xffffffdfacac7812 */ /* 0x000fe200078ec0ff */
[----:B-1----:R-:W-:-:S06]  /*4fd0*/  CS2R R138, SRZ ;  /* 0x00000000008a7805 */ /* 0x002fcc000001ff00 */
[----:B------:R1:W3:Y:S01]  /*4fe0*/  @P6 LDG.E.LTC128B.64 R138, [R150.64] ;  /* 0x00000010968a6981 */ /* 0x0002e2000c1e1b20 */
[----:B------:R-:W-:Y:S01]  /*4ff0*/  @P4 LOP3.LUT R172, R172, 0x20, RZ, 0xfc, !PT ;  /* 0x00000020acac4812 */ /* 0x000fe200078efcff */
[----:B------:R-:W-:-:S03]  /*5000*/  CS2R R136, SRZ ;  /* 0x0000000000887805 */ /* 0x000fc6000001ff00 */
[----:B------:R-:W-:-:S03]  /*5010*/  LOP3.LUT R172, R172, 0xfffffdff, RZ, 0xc0, !PT ;  /* 0xfffffdffacac7812 */ /* 0x000fc600078ec0ff */
[----:B------:R1:W3:Y:S01]  /*5020*/  @P5 LDG.E.LTC128B.64 R136, [R158.64] ;  /* 0x000000109e885981 */ /* 0x0002e2000c1e1b20 */
[----:B------:R-:W-:Y:S01]  /*5030*/  ISETP.LT.AND P5, PT, R189, c[0x0][0x160], !P0 ;  /* 0x00005800bd007a0c */ /* 0x000fe200047a1270 */
[----:B-1----:R-:W-:-:S06]  /*5040*/  CS2R R150, SRZ ;  /* 0x0000000000967805 */ /* 0x002fcc000001ff00 */
[----:B------:R1:W3:Y:S01]  /*5050*/  @P4 LDG.E.LTC128B.64 R150, [R152.64] ;  /* 0x0000001098964981 */ /* 0x0002e2000c1e1b20 */
[----:B------:R-:W-:Y:S01]  /*5060*/  ISETP.LT.AND P4, PT, R171, c[0x0][0x160], !P0 ;  /* 0x00005800ab007a0c */ /* 0x000fe20004781270 */
[----:B------:R-:W-:-:S12]  /*5070*/  CS2R R158, SRZ ;  /* 0x00000000009e7805 */ /* 0x000fd8000001ff00 */
[----:B------:R-:W-:Y:S01]  /*5080*/  @P4 LOP3.LUT R172, R172, 0x200, RZ, 0xfc, !PT ;  /* 0x00000200acac4812 */ /* 0x000fe200078efcff */
[----:B------:R1:W3:Y:S03]  /*5090*/  @P4 LDG.E.LTC128B.64 R158, [R142.64] ;  /* 0x000000108e9e4981 */ /* 0x0002e6000c1e1b20 */
[----:B------:R-:W-:-:S04]  /*50a0*/  LOP3.LUT R172, R172, 0xffbfffff, RZ, 0xc0, !PT ;  /* 0xffbfffffacac7812 */ /* 0x000fc800078ec0ff */
[----:B------:R-:W-:-:S04]  /*50b0*/  @P5 LOP3.LUT R172, R172, 0x400000, RZ, 0xfc, !PT ;  /* 0x00400000acac5812 */ /* 0x000fc800078efcff */
[----:B------:R-:W-:-:S04]  /*50c0*/  LOP3.LUT R172, R172, 0xff7fffff, RZ, 0xc0, !PT ;  /* 0xff7fffffacac7812 */ /* 0x000fc800078ec0ff */
[----:B------:R-:W-:Y:S02]  /*50d0*/  @P0 LOP3.LUT R172, R172, 0x800000, RZ, 0xfc, !PT ;  /* 0x00800000acac0812 */ /* 0x000fe400078efcff */
[----:B------:R-:W-:Y:S02]  /*50e0*/  ISETP.LT.AND P4, PT, R188, c[0x0][0x160], !P0 ;  /* 0x00005800bc007a0c */ /* 0x000fe40004781270 */
[C---:B------:R-:W-:Y:S02]  /*50f0*/  LOP3.LUT P0, RZ, R172.reuse, 0x400, RZ, 0xc0, !PT ;  /* 0x00000400acff7812 */ /* 0x040fe4000780c0ff */
[----:B------:R-:W-:Y:S01]  /*5100*/  LOP3.LUT R172, R172, 0xfdffffff, RZ, 0xc0, !PT ;  /* 0xfdffffffacac7812 */ /* 0x000fe200078ec0ff */
[----:B-1----:R-:W-:Y:S01]  /*5110*/  CS2R R142, SRZ ;  /* 0x00000000008e7805 */ /* 0x002fe2000001ff00 */
[----:B------:R-:W-:-:S05]  /*5120*/  CS2R R134, SRZ ;  /* 0x0000000000867805 */ /* 0x000fca000001ff00 */
[----:B------:R1:W3:Y:S04]  /*5130*/  @P5 LDG.E.LTC128B.64 R142, [R146.64] ;  /* 0x00000010928e5981 */ /* 0x0002e8000c1e1b20 */
[----:B------:R-:W-:Y:S02]  /*5140*/  @P0 LOP3.LUT R172, R172, 0x2000000, RZ, 0xfc, !PT ;  /* 0x02000000acac0812 */ /* 0x000fe400078efcff */
[----:B------:R-:W-:Y:S01]  /*5150*/  ISETP.LT.AND P5, PT, R189, c[0x0][0x160], !P2 ;  /* 0x00005800bd007a0c */ /* 0x000fe200057a1270 */
[----:B------:R-:W3:Y:S01]  /*5160*/  @P4 LDG.E.LTC128B.64 R134, [R250.64] ;  /* 0x00000010fa864981 */ /* 0x000ee2000c1e1b20 */
[----:B------:R-:W-:Y:S02]  /*5170*/  LOP3.LUT R172, R172, 0xfeffffff, RZ, 0xc0, !PT ;  /* 0xfeffffffacac7812 */ /* 0x000fe400078ec0ff */
[----:B------:R-:W-:-:S02]  /*5180*/  ISETP.LT.AND P6, PT, R188, c[0x0][0x160], !P3 ;  /* 0x00005800bc007a0c */ /* 0x000fc40005fc1270 */
[----:B------:R-:W-:Y:S02]  /*5190*/  @P4 LOP3.LUT R172, R172, 0x1000000, RZ, 0xfc, !PT ;  /* 0x01000000acac4812 */ /* 0x000fe400078efcff */
[----:B------:R-:W-:Y:S01]  /*51a0*/  ISETP.LT.AND P4, PT, R190, c[0x0][0x160], !P1 ;  /* 0x00005800be007a0c */ /* 0x000fe20004f81270 */
[----:B------:R-:W-:-:S12]  /*51b0*/  CS2R R152, SRZ ;  /* 0x0000000000987805 */ /* 0x000fd8000001ff00 */
[----:B------:R-:W3:Y:S01]  /*51c0*/  @P4 LDG.E.LTC128B.64 R152, [R248.64] ;  /* 0x00000010f8984981 */ /* 0x000ee2000c1e1b20 */
[----:B-1----:R-:W-:-:S06]  /*51d0*/  CS2R R146, SRZ ;  /* 0x0000000000927805 */ /* 0x002fcc000001ff00 */
[----:B------:R1:W3:Y:S02]  /*51e0*/  @P5 LDG.E.LTC128B.64 R146, [R140.64] ;  /* 0x000000108c925981 */ /* 0x0002e4000c1e1b20 */
[----:B-1----:R-:W-:-:S06]  /*51f0*/  CS2R R140, SRZ ;  /* 0x00000000008c7805 */ /* 0x002fcc000001ff00 */
[----:B------:R-:W3:Y:S04]  /*5200*/  @P6 LDG.E.LTC128B.64 R140, [R246.64] ;  /* 0x00000010f68c6981 */ /* 0x000ee8000c1e1b20 */
[----:B------:R-:W-:Y:S06]  /*5210*/  BAR.SYNC.DEFER_BLOCKING 0x0 ;  /* 0x0000000000007b1d */ /* 0x000fec0000010000 */
[----:B------:R2:W-:Y:S04]  /*5220*/  STS.128 [R169.X16], R4 ;  /* 0x00000004a9007388 */ /* 0x0005e8000000cc00 */
[----:B------:R-:W-:Y:S04]  /*5230*/  STS.128 [R169.X16+0x40], R8 ;  /* 0x00004008a9007388 */ /* 0x000fe8000000cc00 */
[----:B------:R-:W-:Y:S04]  /*5240*/  STS.128 [R169.X16+0x80], R12 ;  /* 0x0000800ca9007388 */ /* 0x000fe8000000cc00 */
[----:B------:R-:W-:Y:S04]  /*5250*/  STS.128 [R169.X16+0xc0], R16 ;  /* 0x0000c010a9007388 */ /* 0x000fe8000000cc00 */
[----:B------:R-:W-:Y:S04]  /*5260*/  STS.128 [R169.X16+0x100], R20 ;  /* 0x00010014a9007388 */ /* 0x000fe8000000cc00 */
[----:B------:R-:W-:Y:S04]  /*5270*/  STS.128 [R169.X16+0x140], R24 ;  /* 0x00014018a9007388 */ /* 0x000fe8000000cc00 */
[----:B------:R-:W-:Y:S04]  /*5280*/  STS.128 [R169.X16+0x180], R28 ;  /* 0x0001801ca9007388 */ /* 0x000fe8000000cc00 */
[----:B------:R-:W-:Y:S04]  /*5290*/  STS.128 [R169.X16+0x1c0], R32 ;  /* 0x0001c020a9007388 */ /* 0x000fe8000000cc00 */
[----:B------:R-:W-:Y:S06]  /*52a0*/  BAR.SYNC.DEFER_BLOCKING 0x0 ;  /* 0x0000000000007b1d */ /* 0x000fec0000010000 */
[----:B------:R-:W1:Y:S01]  /*52b0*/  LDS.64 R6, [R170] ;  /* 0x00000000aa067984 */ /* 0x000e620000000a00 */
[----:B--2---:R-:W-:-:S02]  /*52c0*/  IMAD.MOV.U32 R4, RZ, RZ, R164 ;  /* 0x000000ffff047224 */ /* 0x004fc400078e00a4 */
[----:B------:R-:W-:Y:S01]  /*52d0*/  IMAD.MOV.U32 R5, RZ, RZ, R165 ;  /* 0x000000ffff057224 */ /* 0x000fe200078e00a5 */
[----:B------:R-:W-:Y:S01]  /*52e0*/  ISETP.LT.AND P0, PT, R171, c[0x0][0x160], !P3 ;  /* 0x00005800ab007a0c */ /* 0x000fe20005f01270 */
[----:B------:R-:W-:Y:S01]  /*52f0*/  LDS.64 R8, [R170+0x520] ;  /* 0x00052000aa087984 */ /* 0x000fe20000000a00 */
[----:B------:R-:W-:-:S03]  /*5300*/  P2R R191, PR, RZ, 0x2 ;  /* 0x00000002ffbf7803 */ /* 0x000fc60000000000 */
[----:B------:R-:W-:Y:S01]  /*5310*/  LDS.64 R10, [R170+0x620] ;  /* 0x00062000aa0a7984 */ /* 0x000fe20000000a00 */
[----:B-1----:R-:W1:-:S06]  /*5320*/  DMUL R6, R6, R196 ;  /* 0x000000c406067228 */ /* 0x002e4c0000000000 */
[----:B-1----:R-:W1:-:S07]  /*5330*/  DFMA R6, R4, R194, R6 ;  /* 0x000000c20406722b */ /* 0x002e4e0000000006 */
[----:B-1----:R-:W-:Y:S04]  /*5340*/  @P0 STG.E.64 [R202.64], R6 ;  /* 0x00000006ca000986 */ /* 0x002fe8000c101b10 */
[----:B------:R-:W1:Y:S01]  /*5350*/  LDS.64 R6, [R170+0x100] ;  /* 0x00010000aa067984 */ /* 0x000e620000000a00 */
[----:B------:R-:W-:Y:S02]  /*5360*/  IMAD.MOV.U32 R4, RZ, RZ, R162 ;  /* 0x000000ffff047224 */ /* 0x000fe400078e00a2 */
[----:B------:R-:W-:Y:S01]  /*5370*/  IMAD.MOV.U32 R5, RZ, RZ, R163 ;  /* 0x000000ffff057224 */ /* 0x000fe200078e00a3 */
[----:B------:R-:W-:Y:S01]  /*5380*/  ISETP.LT.AND P0, PT, R171, c[0x0][0x160], !P2 ;  /* 0x00005800ab007a0c */ /* 0x000fe20005701270 */
[----:B-1----:R-:W1:-:S06]  /*5390*/  DMUL R6, R6, R196 ;  /* 0x000000c406067228 */ /* 0x002e4c0000000000 */
[----:B-1----:R-:W1:-:S07]  /*53a0*/  DFMA R6, R4, R194, R6 ;  /* 0x000000c20406722b */ /* 0x002e4e0000000006 */
[----:B-1----:R-:W-:Y:S04]  /*53b0*/  @P0 STG.E.64 [R222.64], R6 ;  /* 0x00000006de000986 */ /* 0x002fe8000c101b10 */
[----:B------:R-:W1:Y:S01]  /*53c0*/  LDS.64 R6, [R170+0x200] ;  /* 0x00020000aa067984 */ /* 0x000e620000000a00 */
[----:B---3--:R-:W-:Y:S02]  /*53d0*/  IMAD.MOV.U32 R4, RZ, RZ, R160 ;  /* 0x000000ffff047224 */ /* 0x008fe400078e00a0 */
[----:B------:R-:W-:Y:S01]  /*53e0*/  IMAD.MOV.U32 R5, RZ, RZ, R161 ;  /* 0x000000ffff057224 */ /* 0x000fe200078e00a1 */
[----:B------:R-:W-:Y:S01]  /*53f0*/  LOP3.LUT P0, RZ, R172, 0x2000000, RZ, 0xc0, !PT ;  /* 0x02000000acff7812 */ /* 0x000fe2000780c0ff */
[----:B-1----:R-:W1:-:S06]  /*5400*/  DMUL R6, R6, R196 ;  /* 0x000000c406067228 */ /* 0x002e4c0000000000 */
[----:B-1----:R-:W1:-:S07]  /*5410*/  DFMA R6, R4, R194, R6 ;  /* 0x000000c20406722b */ /* 0x002e4e0000000006 */
[----:B-1----:R-:W-:Y:S04]  /*5420*/  @P0 STG.E.64 [R212.64], R6 ;  /* 0x00000006d4000986 */ /* 0x002fe8000c101b10 */
[----:B------:R-:W1:Y:S01]  /*5430*/  LDS.64 R6, [R170+0x300] ;  /* 0x00030000aa067984 */ /* 0x000e620000000a00 */
[----:B------:R-:W-:Y:S02]  /*5440*/  IMAD.MOV.U32 R4, RZ, RZ, R158 ;  /* 0x000000ffff047224 */ /* 0x000fe400078e009e */
[----:B------:R-:W-:Y:S01]  /*5450*/  IMAD.MOV.U32 R5, RZ, RZ, R159 ;  /* 0x000000ffff057224 */ /* 0x000fe200078e009f */
[----:B------:R-:W-:Y:S01]  /*5460*/  LOP3.LUT P1, RZ, R172, 0x200, RZ, 0xc0, !PT ;  /* 0x00000200acff7812 */ /* 0x000fe2000782c0ff */
[----:B-1----:R-:W1:-:S06]  /*5470*/  DMUL R6, R6, R196 ;  /* 0x000000c406067228 */ /* 0x002e4c0000000000 */
[----:B-1----:R-:W1:-:S07]  /*5480*/  DFMA R6, R4, R194, R6 ;  /* 0x000000c20406722b */ /* 0x002e4e0000000006 */
[----:B-1----:R-:W-:Y:S04]  /*5490*/  @P1 STG.E.64 [R236.64], R6 ;  /* 0x00000006ec001986 */ /* 0x002fe8000c101b10 */
[----:B------:R-:W1:Y:S01]  /*54a0*/  LDS.64 R6, [R170+0x420] ;  /* 0x00042000aa067984 */ /* 0x000e620000000a00 */
[----:B------:R-:W-:Y:S01]  /*54b0*/  ISETP.LT.AND P1, PT, R190, c[0x0][0x160], !P3 ;  /* 0x00005800be007a0c */ /* 0x000fe20005f21270 */
[----:B------:R-:W-:Y:S02]  /*54c0*/  IMAD.MOV.U32 R4, RZ, RZ, R156 ;  /* 0x000000ffff047224 */ /* 0x000fe400078e009c */
[----:B------:R-:W-:Y:S01]  /*54d0*/  IMAD.MOV.U32 R5, RZ, RZ, R157 ;  /* 0x000000ffff057224 */ /* 0x000fe200078e009d */
[----:B------:R-:W-:Y:S01]  /*54e0*/  DMUL R8, R8, R196 ;  /* 0x000000c408087228 */ /* 0x000fe20000000000 */
[----:B------:R-:W-:-:S03]  /*54f0*/  UIADD3 UR4, UP0, UR6, -UR4, URZ ;  /* 0x8000000406047290 */ /* 0x000fc6000ff1e03f */
[----:B-1----:R-:W1:-:S06]  /*5500*/  DMUL R6, R6, R196 ;  /* 0x000000c406067228 */ /* 0x002e4c0000000000 */
[----:B-1----:R-:W1:-:S07]  /*5510*/  DFMA R6, R4, R194, R6 ;  /* 0x000000c20406722b */ /* 0x002e4e0000000006 */
[----:B-1----:R1:W-:Y:S01]  /*5520*/  @P1 STG.E.64 [R228.64], R6 ;  /* 0x00000006e4001986 */ /* 0x0023e2000c101b10 */
[----:B------:R-:W-:-:S04]  /*5530*/  IADD3 R4, P1, R202, UR9, RZ ;  /* 0x00000009ca047c10 */ /* 0x000fc8000ff3e0ff */
[----:B------:R-:W-:Y:S02]  /*5540*/  IADD3.X R5, R203, UR8, RZ, P1, !PT ;  /* 0x00000008cb057c10 */ /* 0x000fe40008ffe4ff */
[----:B------:R-:W-:Y:S01]  /*5550*/  ISETP.LT.AND P1, PT, R190, c[0x0][0x160], !P2 ;  /* 0x00005800be007a0c */ /* 0x000fe20005721270 */
[----:B------:R-:W-:Y:S01]  /*5560*/  DMUL R10, R10, R196 ;  /* 0x000000c40a0a7228 */ /* 0x000fe20000000000 */
[----:B------:R-:W-:Y:S01]  /*5570*/  UIADD3.X UR5, UR7, ~UR5, URZ, UP0, !UPT ;  /* 0x8000000507057290 */ /* 0x000fe200087fe43f */
[----:B-1----:R-:W-:Y:S02]  /*5580*/  IMAD.MOV.U32 R6, RZ, RZ, R154 ;  /* 0x000000ffff067224 */ /* 0x002fe400078e009a */
[----:B------:R-:W-:-:S06]  /*5590*/  IMAD.MOV.U32 R7, RZ, RZ, R155 ;  /* 0x000000ffff077224 */ /* 0x000fcc00078e009b */
[----:B------:R-:W1:-:S07]  /*55a0*/  DFMA R8, R6, R194, R8 ;  /* 0x000000c20608722b */ /* 0x000e4e0000000008 */
[----:B-1----:R1:W-:Y:S01]  /*55b0*/  @P1 STG.E.64 [R4.64], R8 ;  /* 0x0000000804001986 */ /* 0x0023e2000c101b10 */
[----:B------:R-:W-:-:S04]  /*55c0*/  IADD3 R6, P1, R236, UR4, RZ ;  /* 0x00000004ec067c10 */ /* 0x000fc8000ff3e0ff */
[----:B------:R-:W-:Y:S01]  /*55d0*/  IADD3.X R7, R237, UR5, RZ, P1, !PT ;  /* 0x00000005ed077c10 */ /* 0x000fe20008ffe4ff */
[----:B-1----:R-:W-:Y:S02]  /*55e0*/  IMAD.MOV.U32 R8, RZ, RZ, R152 ;  /* 0x000000ffff087224 */ /* 0x002fe400078e0098 */
[----:B------:R-:W-:-:S06]  /*55f0*/  IMAD.MOV.U32 R9, RZ, RZ, R153 ;  /* 0x000000ffff097224 */ /* 0x000fcc00078e0099 */
[----:B------:R-:W1:-:S07]  /*5600*/  DFMA R10, R8, R194, R10 ;  /* 0x000000c2080a722b */ /* 0x000e4e000000000a */
        /* <DEDUP_REMOVED lines=16> */
[----:B------:R-:W-:Y:S01]  /*5710*/  IADD3 R8, P0, R6, UR4, RZ ;  /* 0x0000000406087c10 */ /* 0x000fe2000ff1e0ff */
[----:B------:R-:W-:-:S03]  /*5720*/  IMAD.MOV.U32 R6, RZ, RZ, R146 ;  /* 0x000000ffff067224 */ /* 0x000fc600078e0092 */
[----:B------:R-:W-:Y:S01]  /*5730*/  IADD3.X R9, R7, UR5, RZ, P0, !PT ;  /* 0x0000000507097c10 */ /* 0x000fe200087fe4ff */
[----:B------:R-:W-:Y:S01]  /*5740*/  IMAD.MOV.U32 R7, RZ, RZ, R147 ;  /* 0x000000ffff077224 */ /* 0x000fe200078e0093 */
[----:B-1----:R-:W1:-:S06]  /*5750*/  DMUL R10, R10, R196 ;  /* 0x000000c40a0a7228 */ /* 0x002e4c0000000000 */
[----:B-1----:R-:W1:-:S07]  /*5760*/  DFMA R10, R6, R194, R10 ;  /* 0x000000c2060a722b */ /* 0x002e4e000000000a */
[----:B-1----:R-:W-:Y:S04]  /*5770*/  @P5 STG.E.64 [R8.64], R10 ;  /* 0x0000000a08005986 */ /* 0x002fe8000c101b10 */
[----:B------:R-:W1:Y:S01]  /*5780*/  LDS.64 R10, [R170+0xa40] ;  /* 0x000a4000aa0a7984 */ /* 0x000e620000000a00 */
[----:B------:R-:W-:Y:S02]  /*5790*/  IADD3 R6, P5, R4, UR9, RZ ;  /* 0x0000000904067c10 */ /* 0x000fe4000ffbe0ff */
[----:B------:R-:W-:Y:S01]  /*57a0*/  ISETP.NE.AND P1, PT, R191, RZ, PT ;  /* 0x000000ffbf00720c */ /* 0x000fe20003f25270 */
[----:B------:R-:W-:Y:S01]  /*57b0*/  IMAD.MOV.U32 R4, RZ, RZ, R144 ;  /* 0x000000ffff047224 */ /* 0x000fe200078e0090 */
[----:B------:R-:W-:Y:S01]  /*57c0*/  IADD3.X R7, R5, UR8, RZ, P5, !PT ;  /* 0x0000000805077c10 */ /* 0x000fe2000affe4ff */
[----:B------:R-:W-:Y:S01]  /*57d0*/  IMAD.MOV.U32 R5, RZ, RZ, R145 ;  /* 0x000000ffff057224 */ /* 0x000fe200078e0091 */
[----:B------:R-:W-:Y:S01]  /*57e0*/  ISETP.LT.AND P5, PT, R189, c[0x0][0x160], !P1 ;  /* 0x00005800bd007a0c */ /* 0x000fe20004fa1270 */
        /* <DEDUP_REMOVED lines=13> */
[----:B------:R-:W-:-:S04]  /*58c0*/  IADD3 R8, P5, R8, UR4, RZ ;  /* 0x0000000408087c10 */ /* 0x000fc8000ffbe0ff */
[----:B------:R-:W-:Y:S01]  /*58d0*/  IADD3.X R9, R9, UR5, RZ, P5, !PT ;  /* 0x0000000509097c10 */ /* 0x000fe2000affe4ff */
[----:B-1----:R-:W1:-:S06]  /*58e0*/  DMUL R10, R10, R196 ;  /* 0x000000c40a0a7228 */ /* 0x002e4c0000000000 */
[----:B-1----:R-:W1:-:S07]  /*58f0*/  DFMA R10, R4, R194, R10 ;  /* 0x000000c2040a722b */ /* 0x002e4e000000000a */
[----:B-1----:R-:W-:Y:S04]  /*5900*/  @P6 STG.E.64 [R8.64], R10 ;  /* 0x0000000a08006986 */ /* 0x002fe8000c101b10 */
[----:B------:R-:W1:Y:S04]  /*5910*/  LDS.64 R8, [R170+0xd60] ;  /* 0x000d6000aa087984 */ /* 0x000e680000000a00 */
[----:B------:R-:W2:Y:S01]  /*5920*/  LDS.64 R10, [R170+0xe60] ;  /* 0x000e6000aa0a7984 */ /* 0x000ea20000000a00 */
[----:B------:R-:W-:Y:S02]  /*5930*/  IMAD.MOV.U32 R4, RZ, RZ, R138 ;  /* 0x000000ffff047224 */ /* 0x000fe400078e008a */
[----:B------:R-:W-:Y:S01]  /*5940*/  IMAD.MOV.U32 R5, RZ, RZ, R139 ;  /* 0x000000ffff057224 */ /* 0x000fe200078e008b */
[----:B------:R-:W-:Y:S01]  /*5950*/  LOP3.LUT P6, RZ, R172, 0x100000, RZ, 0xc0, !PT ;  /* 0x00100000acff7812 */ /* 0x000fe200078cc0ff */
[----:B-1----:R-:W1:-:S06]  /*5960*/  DMUL R8, R8, R196 ;  /* 0x000000c408087228 */ /* 0x002e4c0000000000 */
[----:B-1----:R1:W3:Y:S02]  /*5970*/  DFMA R8, R4, R194, R8 ;  /* 0x000000c20408722b */ /* 0x0022e40000000008 */
[----:B-1----:R-:W1:Y:S01]  /*5980*/  LDS.64 R4, [R170+0xf60] ;  /* 0x000f6000aa047984 */ /* 0x002e620000000a00 */
[----:B------:R-:W-:Y:S01]  /*5990*/  LOP3.LUT P5, RZ, R172, 0x200000, RZ, 0xc0, !PT ;  /* 0x00200000acff7812 */ /* 0x000fe200078ac0ff */
[----:B--2---:R-:W2:-:S03]  /*59a0*/  DMUL R10, R10, R196 ;  /* 0x000000c40a0a7228 */ /* 0x004e860000000000 */
[----:B---3--:R3:W-:Y:S01]  /*59b0*/  @P6 STG.E.64 [R242.64], R8 ;  /* 0x00000008f2006986 */ /* 0x0087e2000c101b10 */
[----:B------:R-:W-:Y:S02]  /*59c0*/  IMAD.MOV.U32 R12, RZ, RZ, R134 ;  /* 0x000000ffff0c7224 */ /* 0x000fe400078e0086 */
[----:B------:R-:W-:Y:S01]  /*59d0*/  IMAD.MOV.U32 R13, RZ, RZ, R135 ;  /* 0x000000ffff0d7224 */ /* 0x000fe200078e0087 */
[----:B------:R-:W-:Y:S01]  /*59e0*/  LOP3.LUT P4, RZ, R172, 0x1000000, RZ, 0xc0, !PT ;  /* 0x01000000acff7812 */ /* 0x000fe2000788c0ff */
[----:B------:R-:W-:Y:S02]  /*59f0*/  IMAD.MOV.U32 R14, RZ, RZ, R208 ;  /* 0x000000ffff0e7224 */ /* 0x000fe400078e00d0 */
[----:B------:R-:W-:Y:S02]  /*5a00*/  IMAD.MOV.U32 R15, RZ, RZ, R209 ;  /* 0x000000ffff0f7224 */ /* 0x000fe400078e00d1 */
[----:B---3--:R-:W-:Y:S02]  /*5a10*/  IMAD.MOV.U32 R8, RZ, RZ, R136 ;  /* 0x000000ffff087224 */ /* 0x008fe400078e0088 */
[----:B------:R-:W-:-:S06]  /*5a20*/  IMAD.MOV.U32 R9, RZ, RZ, R137 ;  /* 0x000000ffff097224 */ /* 0x000fcc00078e0089 */
[----:B--2---:R-:W2:-:S04]  /*5a30*/  DFMA R8, R8, R194, R10 ;  /* 0x000000c20808722b */ /* 0x004e88000000000a */
[----:B-1----:R-:W1:-:S03]  /*5a40*/  DMUL R4, R4, R196 ;  /* 0x000000c404047228 */ /* 0x002e460000000000 */
[----:B--2---:R2:W-:Y:S01]  /*5a50*/  @P5 STG.E.64 [R244.64], R8 ;  /* 0x00000008f4005986 */ /* 0x0045e2000c101b10 */
[----:B------:R-:W-:Y:S02]  /*5a60*/  IADD3 R10, P5, R6, UR9, RZ ;  /* 0x00000009060a7c10 */ /* 0x000fe4000ffbe0ff */
[----:B-1----:R1:W3:Y:S02]  /*5a70*/  DFMA R4, R12, R194, R4 ;  /* 0x000000c20c04722b */ /* 0x0022e40000000004 */
[----:B-1----:R-:W-:Y:S01]  /*5a80*/  IMAD.WIDE.U32 R12, R187, c[0x0][0x260], R200 ;  /* 0x00009800bb0c7a25 */ /* 0x002fe200078e00c8 */
[----:B------:R-:W-:-:S03]  /*5a90*/  IADD3.X R11, R7, UR8, RZ, P5, !PT ;  /* 0x00000008070b7c10 */ /* 0x000fc6000affe4ff */
[----:B------:R-:W-:Y:S01]  /*5aa0*/  IMAD.WIDE.U32 R6, R187, c[0x0][0x260], R14 ;  /* 0x00009800bb067a25 */ /* 0x000fe200078e000e */
[----:B------:R-:W-:Y:S01]  /*5ab0*/  IADD3 R236, P5, R132, R12, RZ ;  /* 0x0000000c84ec7210 */ /* 0x000fe20007fbe0ff */
[----:B---3--:R1:W-:Y:S01]  /*5ac0*/  @P4 STG.E.64 [R10.64], R4 ;  /* 0x000000040a004986 */ /* 0x0083e2000c101b10 */
[----:B--2---:R-:W-:-:S05]  /*5ad0*/  SHF.R.S32.HI R9, RZ, 0x1f, R187 ;  /* 0x0000001fff097819 */ /* 0x004fca00000114bb */
[----:B------:R-:W-:-:S04]  /*5ae0*/  IMAD R9, R9, c[0x0][0x260], RZ ;  /* 0x0000980009097a24 */ /* 0x000fc800078e02ff */
[----:B------:R-:W-:Y:S01]  /*5af0*/  IMAD R9, R187, c[0x0][0x264], R9 ;  /* 0x00009900bb097a24 */ /* 0x000fe200078e0209 */
[----:B------:R-:W-:-:S04]  /*5b00*/  IADD3 R234, P4, R132, R6, RZ ;  /* 0x0000000684ea7210 */ /* 0x000fc80007f9e0ff */
[C---:B------:R-:W-:Y:S02]  /*5b10*/  IADD3.X R237, R133.reuse, R13, R9, P5, !PT ;  /* 0x0000000d85ed7210 */ /* 0x040fe40002ffe409 */
[----:B------:R-:W-:Y:S02]  /*5b20*/  IADD3 R174, P5, R186, R174, RZ ;  /* 0x000000aebaae7210 */ /* 0x000fe40007fbe0ff */
[----:B------:R-:W-:Y:S01]  /*5b30*/  IADD3.X R235, R133, R9, R7, P4, !PT ;  /* 0x0000000985eb7210 */ /* 0x000fe200027fe407 */
[----:B------:R-:W-:Y:S02]  /*5b40*/  IMAD.MOV.U32 R6, RZ, RZ, c[0x0][0x260] ;  /* 0x00009800ff067624 */ /* 0x000fe400078e00ff */
[----:B------:R-:W-:Y:S01]  /*5b50*/  IMAD.X R173, R185, 0x1, R173, P5 ;  /* 0x00000001b9ad7824 */ /* 0x000fe200028e06ad */
[----:B------:R-:W-:Y:S01]  /*5b60*/  IADD3 R242, P5, P4, R2, R181, R174 ;  /* 0x000000b502f27210 */ /* 0x000fe20007cbe0ae */
[----:B------:R-:W-:Y:S01]  /*5b70*/  IMAD.WIDE.U32 R18, R187, R6, c[0x0][0x290] ;  /* 0x0000a400bb127625 */ /* 0x000fe200078e0006 */
[----:B-1----:R-:W-:-:S02]  /*5b80*/  IADD3 R5, R171, 0x10, RZ ;  /* 0x00000010ab057810 */ /* 0x002fc40007ffe0ff */
[----:B------:R-:W-:Y:S02]  /*5b90*/  IADD3.X R243, R3, R179, R173, P5, P4 ;  /* 0x000000b303f37210 */ /* 0x000fe40002fe84ad */
[----:B------:R-:W-:Y:S01]  /*5ba0*/  IADD3 R244, P5, P4, R2, R178, R174 ;  /* 0x000000b202f47210 */ /* 0x000fe20007cbe0ae */
[----:B------:R-:W-:Y:S01]  /*5bb0*/  IMAD.IADD R7, R9, 0x1, R19 ;  /* 0x0000000109077824 */ /* 0x000fe200078e0213 */
[----:B------:R-:W-:Y:S02]  /*5bc0*/  SHF.R.S32.HI R8, RZ, 0x1f, R5 ;  /* 0x0000001fff087819 */ /* 0x000fe40000011405 */
[----:B------:R-:W-:Y:S01]  /*5bd0*/  IADD3.X R245, R3, R177, R173, P5, P4 ;  /* 0x000000b103f57210 */ /* 0x000fe20002fe84ad */
[-C--:B------:R-:W-:Y:S01]  /*5be0*/  IMAD R10, R183, R5.reuse, RZ ;  /* 0x00000005b70a7224 */ /* 0x080fe200078e02ff */
[----:B------:R-:W-:Y:S01]  /*5bf0*/  IADD3 R248, P5, P4, R132, R220, R18 ;  /* 0x000000dc84f87210 */ /* 0x000fe20007cbe012 */
[----:B------:R-:W-:-:S03]  /*5c00*/  IMAD.WIDE.U32 R222, R184, R5, RZ ;  /* 0x00000005b8de7225 */ /* 0x000fc600078e00ff */
[----:B------:R-:W-:Y:S01]  /*5c10*/  IADD3.X R249, R133, R201, R7, P5, P4 ;  /* 0x000000c985f97210 */ /* 0x000fe20002fe8407 */
[----:B------:R-:W-:Y:S01]  /*5c20*/  IMAD R10, R8, R184, R10 ;  /* 0x000000b8080a7224 */ /* 0x000fe200078e020a */
[----:B------:R-:W-:-:S03]  /*5c30*/  IADD3 R246, P5, P4, R132, R198, R18 ;  /* 0x000000c684f67210 */ /* 0x000fc60007cbe012 */
[----:B------:R-:W-:Y:S01]  /*5c40*/  IMAD.IADD R10, R223, 0x1, R10 ;  /* 0x00000001df0a7824 */ /* 0x000fe200078e020a */
[----:B------:R-:W-:Y:S02]  /*5c50*/  IADD3.X R247, R133, R199, R7, P5, P4 ;  /* 0x000000c785f77210 */ /* 0x000fe40002fe8407 */
[----:B------:R-:W-:Y:S01]  /*5c60*/  IADD3 R238, P5, P4, R2, R210, R222 ;  /* 0x000000d202ee7210 */ /* 0x000fe20007cbe0de */
[----:B------:R-:W-:-:S03]  /*5c70*/  IMAD.MOV.U32 R16, RZ, RZ, R206 ;  /* 0x000000ffff107224 */ /* 0x000fc600078e00ce */
[----:B------:R-:W-:Y:S02]  /*5c80*/  IADD3.X R239, R3, R182, R10, P5, P4 ;  /* 0x000000b603ef7210 */ /* 0x000fe40002fe840a */
[----:B------:R-:W-:Y:S01]  /*5c90*/  IADD3 R240, P5, P4, R2, R176, R222 ;  /* 0x000000b002f07210 */ /* 0x000fe20007cbe0de */
[----:B------:R-:W-:-:S03]  /*5ca0*/  IMAD.MOV.U32 R17, RZ, RZ, R207 ;  /* 0x000000ffff117224 */ /* 0x000fc600078e00cf */
[----:B------:R-:W-:Y:S01]  /*5cb0*/  IADD3.X R241, R3, R175, R10, P5, P4 ;  /* 0x000000af03f17210 */ /* 0x000fe20002fe840a */
[----:B------:R-:W-:Y:S01]  /*5cc0*/  IMAD.WIDE.U32 R12, R187, c[0x0][0x260], R16 ;  /* 0x00009800bb0c7a25 */ /* 0x000fe200078e0010 */
[----:B------:R-:W-:-:S04]  /*5cd0*/  IADD3 R228, P5, P4, R2, R181, R222 ;  /* 0x000000b502e47210 */ /* 0x000fc80007cbe0de */
[----:B------:R-:W-:Y:S02]  /*5ce0*/  IADD3.X R229, R3, R179, R10, P5, P4 ;  /* 0x000000b303e57210 */ /* 0x000fe40002fe840a */
[----:B------:R-:W-:Y:S02]  /*5cf0*/  IADD3 R202, P4, R186, R222, RZ ;  /* 0x000000debaca7210 */ /* 0x000fe40007f9e0ff */
[----:B------:R-:W-:-:S03]  /*5d00*/  IADD3 R250, P5, R132, R12, RZ ;  /* 0x0000000c84fa7210 */ /* 0x000fc60007fbe0ff */
[----:B------:R-:W-:Y:S01]  /*5d10*/  IMAD.X R4, R185, 0x1, R10, P4 ;  /* 0x00000001b9047824 */ /* 0x000fe200020e060a */
[----:B------:R-:W-:Y:S02]  /*5d20*/  IADD3.X R251, R133, R9, R13, P5, !PT ;  /* 0x0000000985fb7210 */ /* 0x000fe40002ffe40d */
[----:B------:R-:W-:-:S04]  /*5d30*/  IADD3 R222, P5, P4, R2, R178, R222 ;  /* 0x000000b202de7210 */ /* 0x000fc80007cbe0de */
[----:B------:R-:W-:Y:S01]  /*5d40*/  IADD3.X R223, R3, R177, R10, P5, P4 ;  /* 0x000000b103df7210 */ /* 0x000fe20002fe840a */
[----:B------:R-:W-:Y:S01]  /*5d50*/  IMAD.WIDE.U32 R10, R187, c[0x0][0x260], R198 ;  /* 0x00009800bb0a7a25 */ /* 0x000fe200078e00c6 */
[----:B------:R-:W-:-:S04]  /*5d60*/  IADD3 R212, P5, P4, R2, R210, R202 ;  /* 0x000000d202d47210 */ /* 0x000fc80007cbe0ca */
[----:B------:R-:W-:Y:S02]  /*5d70*/  IADD3.X R213, R3, R182, R4, P5, P4 ;  /* 0x000000b603d57210 */ /* 0x000fe40002fe8404 */
[----:B------:R-:W-:Y:S02]  /*5d80*/  IADD3 R192, P5, R132, R10, RZ ;  /* 0x0000000a84c07210 */ /* 0x000fe40007fbe0ff */
[----:B------:R-:W-:Y:S02]  /*5d90*/  IADD3 R28, P4, R186, R202, RZ ;  /* 0x000000caba1c7210 */ /* 0x000fe40007f9e0ff */
[----:B------:R-:W-:-:S03]  /*5da0*/  IADD3.X R193, R133, R9, R11, P5, !PT ;  /* 0x0000000985c17210 */ /* 0x000fc60002ffe40b */
[----:B------:R-:W-:Y:S01]  /*5db0*/  IMAD.X R11, R185, 0x1, R4, P4 ;  /* 0x00000001b90b7824 */ /* 0x000fe200020e0604 */
[----:B------:R-:W-:-:S04]  /*5dc0*/  IADD3 R202, P5, P4, R2, R176, R202 ;  /* 0x000000b002ca7210 */ /* 0x000fc80007cbe0ca */
[----:B------:R-:W-:Y:S02]  /*5dd0*/  IADD3.X R203, R3, R175, R4, P5, P4 ;  /* 0x000000af03cb7210 */ /* 0x000fe40002fe8404 */
[----:B------:R-:W-:-:S04]  /*5de0*/  IADD3 R190, P5, P4, R2, R210, R28 ;  /* 0x000000d202be7210 */ /* 0x000fc80007cbe01c */
[----:B------:R-:W-:Y:S02]  /*5df0*/  IADD3.X R191, R3, R182, R11, P5, P4 ;  /* 0x000000b603bf7210 */ /* 0x000fe40002fe840b */
[----:B------:R-:W-:-:S04]  /*5e00*/  IADD3 R188, P5, P4, R2, R176, R28 ;  /* 0x000000b002bc7210 */ /* 0x000fc80007cbe01c */
[----:B------:R-:W-:Y:S02]  /*5e10*/  IADD3.X R189, R3, R175, R11, P5, P4 ;  /* 0x000000af03bd7210 */ /* 0x000fe40002fe840b */
[----:B------:R-:W-:Y:S02]  /*5e20*/  IADD3 R28, P4, R186, R28, RZ ;  /* 0x0000001cba1c7210 */ /* 0x000fe40007f9e0ff */
[----:B------:R-:W-:-:S03]  /*5e30*/  IADD3 R4, R171, 0x18, RZ ;  /* 0x00000018ab047810 */ /* 0x000fc60007ffe0ff */
[----:B------:R-:W-:Y:S01]  /*5e40*/  IMAD.X R11, R185, 0x1, R11, P4 ;  /* 0x00000001b90b7824 */ /* 0x000fe200020e060b */
[----:B------:R-:W-:Y:S01]  /*5e50*/  SHF.R.S32.HI R9, RZ, 0x1f, R4 ;  /* 0x0000001fff097819 */ /* 0x000fe20000011404 */
        /* <DEDUP_REMOVED lines=8> */
[----:B------:R-:W-:-:S04]  /*5ee0*/  IADD3 R26, P5, P4, R2, R210, R20 ;  /* 0x000000d2021a7210 */ /* 0x000fc80007cbe014 */
[----:B------:R-:W-:Y:S02]  /*5ef0*/  IADD3.X R27, R3, R182, R10, P5, P4 ;  /* 0x000000b6031b7210 */ /* 0x000fe40002fe840a */
[----:B------:R-:W-:-:S04]  /*5f00*/  IADD3 R24, P5, P4, R2, R181, R20 ;  /* 0x000000b502187210 */ /* 0x000fc80007cbe014 */
[----:B------:R-:W-:Y:S02]  /*5f10*/  IADD3.X R25, R3, R179, R10, P5, P4 ;  /* 0x000000b303197210 */ /* 0x000fe40002fe840a */
[----:B------:R-:W-:-:S05]  /*5f20*/  IADD3 R13, P4, R186, R20, RZ ;  /* 0x00000014ba0d7210 */ /* 0x000fca0007f9e0ff */
[----:B------:R-:W-:Y:S01]  /*5f30*/  IMAD.X R12, R185, 0x1, R10, P4 ;  /* 0x00000001b90c7824 */ /* 0x000fe200020e060a */
[----:B------:R-:W-:-:S04]  /*5f40*/  IADD3 R22, P5, P4, R2, R178, R20 ;  /* 0x000000b202167210 */ /* 0x000fc80007cbe014 */
        /* <DEDUP_REMOVED lines=19> */
[----:B------:R-:W-:-:S05]  /*6080*/  IADD3 R100, P4, R232, R168, RZ ;  /* 0x000000a8e8647210 */ /* 0x000fca0007f9e0ff */
[----:B------:R-:W-:Y:S01]  /*6090*/  IMAD.X R101, R233, 0x1, R167, P4 ;  /* 0x00000001e9657824 */ /* 0x000fe200020e06a7 */
[----:B------:R-:W-:-:S05]  /*60a0*/  IADD3 R176, P4, R100, R168, RZ ;  /* 0x000000a864b07210 */ /* 0x000fca0007f9e0ff */
[----:B------:R-:W-:Y:S01]  /*60b0*/  IMAD.X R177, R101, 0x1, R167, P4 ;  /* 0x0000000165b17824 */ /* 0x000fe200020e06a7 */
[----:B------:R-:W-:-:S05]  /*60c0*/  IADD3 R184, P4, R230, R166, RZ ;  /* 0x000000a6e6b87210 */ /* 0x000fca0007f9e0ff */
[----:B------:R-:W-:Y:S01]  /*60d0*/  IMAD.X R185, R231, 0x1, R0, P4 ;  /* 0x00000001e7b97824 */ /* 0x000fe200020e0600 */
[----:B------:R-:W-:Y:S02]  /*60e0*/  IADD3 R2, P4, R184, R166, RZ ;  /* 0x000000a6b8027210 */ /* 0x000fe40007f9e0ff */
[----:B------:R-:W-:-:S03]  /*60f0*/  LOP3.LUT P0, RZ, R172, 0x800000, RZ, 0xc0, !PT ;  /* 0x00800000acff7812 */ /* 0x000fc6000780c0ff */
[----:B------:R-:W-:Y:S01]  /*6100*/  IMAD.X R3, R185, 0x1, R0, P4 ;  /* 0x00000001b9037824 */ /* 0x000fe200020e0600 */
[----:B------:R-:W-:-:S05]  /*6110*/  IADD3 R12, P4, R2, R166, RZ ;  /* 0x000000a6020c7210 */ /* 0x000fca0007f9e0ff */
[----:B------:R-:W-:Y:S01]  /*6120*/  IMAD.X R13, R3, 0x1, R0, P4 ;  /* 0x00000001030d7824 */ /* 0x000fe200020e0600 */
[----:B------:R-:W-:Y:S02]  /*6130*/  ISETP.LT.AND P4, PT, R187, c[0x0][0x160], !P0 ;  /* 0x00005800bb007a0c */ /* 0x000fe40004781270 */
[----:B------:R-:W-:-:S11]  /*6140*/  IADD3 R11, R171, 0x9, RZ ;  /* 0x00000009ab0b7810 */ /* 0x000fd60007ffe0ff */
[----:B------:R1:W2:Y:S01]  /*6150*/  @P4 LDG.E.LTC128B.64 R158, [R230.64] ;  /* 0x00000010e69e4981 */ /* 0x0002a2000c1e1b20 */
[----:B------:R-:W-:Y:S02]  /*6160*/  ISETP.LT.AND P4, PT, R11, c[0x0][0x160], !P2 ;  /* 0x000058000b007a0c */ /* 0x000fe40005781270 */
[----:B------:R-:W-:-:S11]  /*6170*/  ISETP.LT.AND P6, PT, R187, c[0x0][0x160], !P3 ;  /* 0x00005800bb007a0c */ /* 0x000fd60005fc1270 */
[----:B------:R3:W2:Y:S01]  /*6180*/  @P4 LDG.E.LTC128B.64 R154, [R100.64] ;  /* 0x00000010649a4981 */ /* 0x0006a2000c1e1b20 */
[----:B------:R-:W-:Y:S02]  /*6190*/  ISETP.LT.AND P4, PT, R11, c[0x0][0x160], !P1 ;  /* 0x000058000b007a0c */ /* 0x000fe40004f81270 */
[----:B------:R-:W-:Y:S01]  /*61a0*/  IADD3 R10, R171, 0xa, RZ ;  /* 0x0000000aab0a7810 */ /* 0x000fe20007ffe0ff */
[----:B------:R-:W-:Y:S01]  /*61b0*/  IMAD R8, R8, c[0x0][0x260], RZ ;  /* 0x0000980008087a24 */ /* 0x000fe200078e02ff */
[----:B------:R-:W-:Y:S01]  /*61c0*/  LOP3.LUT R172, R172, 0xffffefff, RZ, 0xc0, !PT ;  /* 0xffffefffacac7812 */ /* 0x000fe200078ec0ff */
[----:B------:R1:W2:Y:S08]  /*61d0*/  @P6 LDG.E.LTC128B.64 R164, [R232.64] ;  /* 0x00000010e8a46981 */ /* 0x0002b0000c1e1b20 */
[----:B------:R3:W2:Y:S01]  /*61e0*/  @P4 LDG.E.LTC128B.64 R152, [R184.64] ;  /* 0x00000010b8984981 */ /* 0x0006a2000c1e1b20 */
[----:B------:R-:W-:-:S02]  /*61f0*/  ISETP.LT.AND P4, PT, R10, c[0x0][0x160], !P2 ;  /* 0x000058000a007a0c */ /* 0x000fc40005781270 */
[----:B------:R-:W-:-:S04]  /*6200*/  @P6 LOP3.LUT R172, R172, 0x1000, RZ, 0xfc, !PT ;  /* 0x00001000acac6812 */ /* 0x000fc800078efcff */
[----:B------:R-:W-:-:S07]  /*6210*/  LOP3.LUT R172, R172, 0xfff7ffff, RZ, 0xc0, !PT ;  /* 0xfff7ffffacac7812 */ /* 0x000fce00078ec0ff */
[----:B------:R3:W2:Y:S01]  /*6220*/  @P4 LDG.E.LTC128B.64 R146, [R2.64] ;  /* 0x0000001002924981 */ /* 0x0006a2000c1e1b20 */
[----:B------:R-:W-:Y:S02]  /*6230*/  ISETP.LT.AND P4, PT, R10, c[0x0][0x160], !P1 ;  /* 0x000058000a007a0c */ /* 0x000fe40004f81270 */
[----:B------:R-:W-:Y:S01]  /*6240*/  @P1 LOP3.LUT R172, R172, 0x80000, RZ, 0xfc, !PT ;  /* 0x00080000acac1812 */ /* 0x000fe200078efcff */
[C---:B------:R-:W-:Y:S02]  /*6250*/  IMAD R8, R5.reuse, c[0x0][0x264], R8 ;  /* 0x0000990005087a24 */ /* 0x040fe400078e0208 */
[----:B-1----:R-:W-:-:S08]  /*6260*/  IMAD.WIDE.U32 R230, R5, R6, c[0x0][0x290] ;  /* 0x0000a40005e67625 */ /* 0x002fd000078e0006 */
[----:B------:R1:W2:Y:S01]  /*6270*/  @P4 LDG.E.LTC128B.64 R144, [R176.64] ;  /* 0x00000010b0904981 */ /* 0x0002a2000c1e1b20 */
[----:B---3--:R-:W-:-:S04]  /*6280*/  IADD3 R3, R171, 0xb, RZ ;  /* 0x0000000bab037810 */ /* 0x008fc80007ffe0ff */
[----:B------:R-:W-:Y:S02]  /*6290*/  ISETP.LT.AND P1, PT, R3, c[0x0][0x160], !P3 ;  /* 0x0000580003007a0c */ /* 0x000fe40005f21270 */
[----:B------:R-:W-:-:S11]  /*62a0*/  IADD3 R184, P5, P4, R132, R220, R230 ;  /* 0x000000dc84b87210 */ /* 0x000fd60007cbe0e6 */
[----:B------:R3:W2:Y:S01]  /*62b0*/  @P1 LDG.E.LTC128B.64 R140, [R12.64] ;  /* 0x000000100c8c1981 */ /* 0x0006a2000c1e1b20 */
[----:B------:R-:W-:Y:S01]  /*62c0*/  ISETP.LT.AND P1, PT, R187, c[0x0][0x160], !P2 ;  /* 0x00005800bb007a0c */ /* 0x000fe20005721270 */
[----:B------:R-:W-:Y:S02]  /*62d0*/  IMAD R2, R9, c[0x0][0x260], RZ ;  /* 0x0000980009027a24 */ /* 0x000fe400078e02ff */
[----:B---3--:R-:W-:-:S10]  /*62e0*/  IMAD.IADD R12, R8, 0x1, R231 ;  /* 0x00000001080c7824 */ /* 0x008fd400078e02e7 */
[----:B------:R3:W2:Y:S01]  /*62f0*/  @P1 LDG.E.LTC128B.64 R162, [R226.64] ;  /* 0x00000010e2a21981 */ /* 0x0006a2000c1e1b20 */
[----:B------:R-:W-:Y:S02]  /*6300*/  IADD3.X R185, R133, R201, R12, P5, P4 ;  /* 0x000000c985b97210 */ /* 0x000fe40002fe840c */
[----:B-1----:R-:W-:-:S05]  /*6310*/  IADD3 R176, P4, R176, R168, RZ ;  /* 0x000000a8b0b07210 */ /* 0x002fca0007f9e0ff */
[----:B------:R-:W-:Y:S01]  /*6320*/  IMAD.X R177, R177, 0x1, R167, P4 ;  /* 0x00000001b1b17824 */ /* 0x000fe200020e06a7 */
[----:B------:R-:W-:Y:S02]  /*6330*/  ISETP.LT.AND P4, PT, R3, c[0x0][0x160], !P0 ;  /* 0x0000580003007a0c */ /* 0x000fe40004781270 */
[----:B------:R-:W-:Y:S02]  /*6340*/  ISETP.LT.AND P1, PT, R11, c[0x0][0x160], !P3 ;  /* 0x000058000b007a0c */ /* 0x000fe40005f21270 */
[----:B------:R-:W-:Y:S01]  /*6350*/  LOP3.LUT R172, R172, 0xffffbfff, RZ, 0xc0, !PT ;  /* 0xffffbfffacac7812 */ /* 0x000fe200078ec0ff */
[C---:B------:R-:W-:Y:S02]  /*6360*/  IMAD R2, R4.reuse, c[0x0][0x264], R2 ;  /* 0x0000990004027a24 */ /* 0x040fe400078e0202 */
[----:B------:R-:W-:-:S06]  /*6370*/  IMAD.WIDE.U32 R232, R4, R6, c[0x0][0x290] ;  /* 0x0000a40004e87625 */ /* 0x000fcc00078e0006 */
[----:B------:R1:W2:Y:S01]  /*6380*/  @P4 LDG.E.LTC128B.64 R134, [R176.64] ;  /* 0x00000010b0864981 */ /* 0x0002a2000c1e1b20 */
[----:B------:R-:W-:Y:S01]  /*6390*/  @P4 LOP3.LUT R172, R172, 0x4000, RZ, 0xfc, !PT ;  /* 0x00004000acac4812 */ /* 0x000fe200078efcff */
[----:B------:R-:W-:Y:S01]  /*63a0*/  IMAD.IADD R9, R2, 0x1, R233 ;  /* 0x0000000102097824 */ /* 0x000fe200078e02e9 */
[----:B------:R-:W-:Y:S01]  /*63b0*/  ISETP.LT.AND P4, PT, R11, c[0x0][0x160], !P0 ;  /* 0x000058000b007a0c */ /* 0x000fe20004781270 */
[----:B------:R3:W2:Y:S01]  /*63c0*/  @P1 LDG.E.LTC128B.64 R156, [R224.64] ;  /* 0x00000010e09c1981 */ /* 0x0006a2000c1e1b20 */
[----:B------:R-:W-:-:S04]  /*63d0*/  LOP3.LUT R172, R172, 0xfffffeff, RZ, 0xc0, !PT ;  /* 0xfffffeffacac7812 */ /* 0x000fc800078ec0ff */
[----:B------:R-:W-:Y:S02]  /*63e0*/  @P1 LOP3.LUT R172, R172, 0x100, RZ, 0xfc, !PT ;  /* 0x00000100acac1812 */ /* 0x000fe400078efcff */
[----:B------:R-:W-:Y:S02]  /*63f0*/  IADD3 R6, P1, R18, c[0x0][0x290], RZ ;  /* 0x0000a40012067a10 */ /* 0x000fe40007f3e0ff */
[----:B-1----:R-:W-:-:S03]  /*6400*/  IADD3 R176, P6, P5, R132, R198, R230 ;  /* 0x000000c684b07210 */ /* 0x002fc60007dde0e6 */
[----:B------:R1:W2:Y:S01]  /*6410*/  @P4 LDG.E.LTC128B.64 R150, [R218.64] ;  /* 0x00000010da964981 */ /* 0x0002a2000c1e1b20 */
[----:B------:R-:W-:Y:S02]  /*6420*/  IADD3.X R177, R133, R199, R12, P6, P5 ;  /* 0x000000c785b17210 */ /* 0x000fe400037ea40c */
[----:B---3--:R-:W-:-:S04]  /*6430*/  IADD3 R226, P6, P5, R132, R220, R232 ;  /* 0x000000dc84e27210 */ /* 0x008fc80007dde0e8 */
[--C-:B------:R-:W-:Y:S02]  /*6440*/  IADD3.X R227, R133, R201, R9.reuse, P6, P5 ;  /* 0x000000c985e37210 */ /* 0x100fe400037ea409 */
[C---:B------:R-:W-:Y:S02]  /*6450*/  IADD3 R224, P6, P5, R132.reuse, R198, R232 ;  /* 0x000000c684e07210 */ /* 0x040fe40007dde0e8 */
[----:B------:R-:W-:Y:S02]  /*6460*/  IADD3.X R7, R7, c[0x0][0x294], RZ, P1, !PT ;  /* 0x0000a50007077a10 */ /* 0x000fe40000ffe4ff */
[----:B------:R-:W-:Y:S02]  /*6470*/  IADD3.X R225, R133, R199, R9, P6, P5 ;  /* 0x000000c785e17210 */ /* 0x000fe400037ea409 */
[----:B------:R-:W-:Y:S02]  /*6480*/  IADD3 R102, P1, P6, R132, R220, R6 ;  /* 0x000000dc84667210 */ /* 0x000fe40007e3e006 */
[----:B------:R-:W-:-:S02]  /*6490*/  ISETP.LT.AND P4, PT, R10, c[0x0][0x160], !P3 ;  /* 0x000058000a007a0c */ /* 0x000fc40005f81270 */
[----:B------:R-:W-:Y:S02]  /*64a0*/  IADD3.X R103, R133, R201, R7, P1, P6 ;  /* 0x000000c985677210 */ /* 0x000fe40000fec407 */
[C---:B------:R-:W-:Y:S02]  /*64b0*/  LOP3.LUT P1, RZ, R172.reuse, 0x80000, RZ, 0xc0, !PT ;  /* 0x00080000acff7812 */ /* 0x040fe4000782c0ff */
[----:B------:R-:W-:-:S04]  /*64c0*/  LOP3.LUT R172, R172, 0xffff7fff, RZ, 0xc0, !PT ;  /* 0xffff7fffacac7812 */ /* 0x000fc800078ec0ff */
[----:B------:R-:W-:-:S04]  /*64d0*/  @P3 LOP3.LUT R172, R172, 0x8000, RZ, 0xfc, !PT ;  /* 0x00008000acac3812 */ /* 0x000fc800078efcff */
[----:B------:R-:W-:-:S04]  /*64e0*/  LOP3.LUT R172, R172, 0xffffffef, RZ, 0xc0, !PT ;  /* 0xffffffefacac7812 */ /* 0x000fc800078ec0ff */
[----:B------:R-:W-:-:S04]  /*64f0*/  @P4 LOP3.LUT R172, R172, 0x10, RZ, 0xfc, !PT ;  /* 0x00000010acac4812 */ /* 0x000fc800078efcff */
[C---:B------:R-:W-:Y:S02]  /*6500*/  LOP3.LUT P3, RZ, R172.reuse, 0x10, RZ, 0xc0, !PT ;  /* 0x00000010acff7812 */ /* 0x040fe4000786c0ff */
[----:B------:R-:W-:-:S11]  /*6510*/  LOP3.LUT R172, R172, 0xfffeffff, RZ, 0xc0, !PT ;  /* 0xfffeffffacac7812 */ /* 0x000fd600078ec0ff */
[----:B------:R-:W-:Y:S01]  /*6520*/  @P3 LOP3.LUT R172, R172, 0x10000, RZ, 0xfc, !PT ;  /* 0x00010000acac3812 */ /* 0x000fe200078efcff */
[----:B------:R3:W2:Y:S03]  /*6530*/  @P3 LDG.E.LTC128B.64 R148, [R216.64] ;  /* 0x00000010d8943981 */ /* 0x0006a6000c1e1b20 */
[C---:B------:R-:W-:Y:S02]  /*6540*/  LOP3.LUT P3, RZ, R172.reuse, 0x100, RZ, 0xc0, !PT ;  /* 0x00000100acff7812 */ /* 0x040fe4000786c0ff */
[----:B------:R-:W-:-:S11]  /*6550*/  LOP3.LUT R172, R172, 0xfffdffff, RZ, 0xc0, !PT ;  /* 0xfffdffffacac7812 */ /* 0x000fd600078ec0ff */
[----:B------:R-:W-:Y:S02]  /*6560*/  @P3 LOP3.LUT R172, R172, 0x20000, RZ, 0xfc, !PT ;  /* 0x00020000acac3812 */ /* 0x000fe400078efcff */
[----:B------:R-:W-:Y:S02]  /*6570*/  ISETP.LT.AND P3, PT, R187, c[0x0][0x160], !P1 ;  /* 0x00005800bb007a0c */ /* 0x000fe40004f61270 */
[----:B------:R-:W-:-:S11]  /*6580*/  IADD3 R13, P5, R230, c[0x0][0x290], RZ ;  /* 0x0000a400e60d7a10 */ /* 0x000fd60007fbe0ff */
[----:B------:R-:W2:Y:S01]  /*6590*/  @P3 LDG.E.LTC128B.64 R160, [R204.64] ;  /* 0x00000010cca03981 */ /* 0x000ea2000c1e1b20 */
[----:B------:R-:W-:Y:S02]  /*65a0*/  IADD3.X R12, R12, c[0x0][0x294], RZ, P5, !PT ;  /* 0x0000a5000c0c7a10 */ /* 0x000fe40002ffe4ff */
[----:B------:R-:W-:-:S04]  /*65b0*/  IADD3 R230, P6, P5, R132, R220, R13 ;  /* 0x000000dc84e67210 */ /* 0x000fc80007dde00d */
[----:B------:R-:W-:Y:S02]  /*65c0*/  IADD3.X R231, R133, R201, R12, P6, P5 ;  /* 0x000000c985e77210 */ /* 0x000fe400037ea40c */
[----:B------:R-:W-:-:S04]  /*65d0*/  IADD3 R18, P5, R232, c[0x0][0x290], RZ ;  /* 0x0000a400e8127a10 */ /* 0x000fc80007fbe0ff */
[----:B------:R-:W-:Y:S02]  /*65e0*/  IADD3.X R9, R9, c[0x0][0x294], RZ, P5, !PT ;  /* 0x0000a50009097a10 */ /* 0x000fe40002ffe4ff */
[----:B------:R-:W-:-:S04]  /*65f0*/  IADD3 R220, P6, P5, R132, R220, R18 ;  /* 0x000000dc84dc7210 */ /* 0x000fc80007dde012 */
[----:B------:R-:W-:Y:S02]  /*6600*/  IADD3.X R221, R133, R201, R9, P6, P5 ;  /* 0x000000c985dd7210 */ /* 0x000fe400037ea409 */
[----:B------:R-:W-:-:S04]  /*6610*/  IADD3 R100, P6, P5, R132, R198, R6 ;  /* 0x000000c684647210 */ /* 0x000fc80007dde006 */
[----:B------:R-:W-:Y:S02]  /*6620*/  IADD3.X R101, R133, R199, R7, P6, P5 ;  /* 0x000000c785657210 */ /* 0x000fe400037ea407 */
[----:B-1----:R-:W-:-:S04]  /*6630*/  IADD3 R218, P6, P5, R132, R198, R13 ;  /* 0x000000c684da7210 */ /* 0x002fc80007dde00d */
[----:B------:R-:W-:Y:S02]  /*6640*/  IADD3.X R219, R133, R199, R12, P6, P5 ;  /* 0x000000c785db7210 */ /* 0x000fe400037ea40c */
[----:B---3--:R-:W-:-:S04]  /*6650*/  IADD3 R216, P6, P5, R132, R198, R18 ;  /* 0x000000c684d87210 */ /* 0x008fc80007dde012 */
[----:B------:R-:W-:Y:S02]  /*6660*/  IADD3.X R217, R133, R199, R9, P6, P5 ;  /* 0x000000c785d97210 */ /* 0x000fe400037ea409 */
[----:B------:R-:W-:Y:S02]  /*6670*/  IADD3 R6, P5, R6, c[0x0][0x290], RZ ;  /* 0x0000a40006067a10 */ /* 0x000fe40007fbe0ff */
[----:B------:R-:W-:Y:S02]  /*6680*/  ISETP.LT.AND P4, PT, R10, c[0x0][0x160], !P0 ;  /* 0x000058000a007a0c */ /* 0x000fe40004781270 */
[----:B------:R-:W-:Y:S02]  /*6690*/  IADD3.X R7, R7, c[0x0][0x294], RZ, P5, !PT ;  /* 0x0000a50007077a10 */ /* 0x000fe40002ffe4ff */
[----:B------:R-:W-:-:S04]  /*66a0*/  IADD3 R106, P6, P5, R132, R208, R6 ;  /* 0x000000d0846a7210 */ /* 0x000fc80007dde006 */
[----:B------:R-:W-:Y:S02]  /*66b0*/  IADD3.X R107, R133, R209, R7, P6, P5 ;  /* 0x000000d1856b7210 */ /* 0x000fe400037ea407 */
[----:B------:R-:W-:-:S03]  /*66c0*/  IADD3 R6, P6, P5, R132, R206, R6 ;  /* 0x000000ce84067210 */ /* 0x000fc60007dde006 */
[----:B------:R1:W3:Y:S01]  /*66d0*/  @P4 LDG.E.LTC128B.64 R142, [R214.64] ;  /* 0x00000010d68e4981 */ /* 0x0002e2000c1e1b20 */
[----:B------:R-:W-:Y:S02]  /*66e0*/  IADD3.X R7, R133, R207, R7, P6, P5 ;  /* 0x000000cf85077210 */ /* 0x000fe400037ea407 */
[----:B------:R-:W-:-:S04]  /*66f0*/  IADD3 R13, P5, R13, c[0x0][0x290], RZ ;  /* 0x0000a4000d0d7a10 */ /* 0x000fc80007fbe0ff */
[----:B------:R-:W-:Y:S02]  /*6700*/  IADD3.X R12, R12, c[0x0][0x294], RZ, P5, !PT ;  /* 0x0000a5000c0c7a10 */ /* 0x000fe40002ffe4ff */
[----:B-1----:R-:W-:-:S04]  /*6710*/  IADD3 R214, P6, P5, R132, R208, R13 ;  /* 0x000000d084d67210 */ /* 0x002fc80007dde00d */
[----:B------:R-:W-:Y:S02]  /*6720*/  IADD3.X R215, R133, R209, R12, P6, P5 ;  /* 0x000000d185d77210 */ /* 0x000fe400037ea40c */
        /* <DEDUP_REMOVED lines=8> */
[C---:B------:R-:W-:Y:S02]  /*67b0*/  ISETP.LT.AND P6, PT, R3.reuse, c[0x0][0x160], !P2 ;  /* 0x0000580003007a0c */ /* 0x040fe400057c1270 */
[----:B------:R-:W-:-:S11]  /*67c0*/  ISETP.LT.AND P5, PT, R3, c[0x0][0x160], !P1 ;  /* 0x0000580003007a0c */ /* 0x000fd60004fa1270 */
[----:B------:R1:W3:Y:S04]  /*67d0*/  @P6 LDG.E.LTC128B.64 R138, [R242.64] ;  /* 0x00000010f28a6981 */ /* 0x0002e8000c1e1b20 */
[----:B------:R-:W3:Y:S04]  /*67e0*/  @P5 LDG.E.LTC128B.64 R136, [R244.64] ;  /* 0x00000010f4885981 */ /* 0x000ee8000c1e1b20 */
[----:B------:R-:W-:Y:S06]  /*67f0*/  BAR.SYNC.DEFER_BLOCKING 0x0 ;  /* 0x0000000000007b1d */ /* 0x000fec0000010000 */
[----:B------:R-:W-:Y:S04]  /*6800*/  STS.128 [R169.X16], R64 ;  /* 0x00000040a9007388 */ /* 0x000fe8000000cc00 */
[----:B------:R-:W-:Y:S04]  /*6810*/  STS.128 [R169.X16+0x40], R60 ;  /* 0x0000403ca9007388 */ /* 0x000fe8000000cc00 */
[----:B------:R-:W-:Y:S04]  /*6820*/  STS.128 [R169.X16+0x80], R56 ;  /* 0x00008038a9007388 */ /* 0x000fe8000000cc00 */
[----:B------:R-:W-:Y:S04]  /*6830*/  STS.128 [R169.X16+0xc0], R52 ;  /* 0x0000c034a9007388 */ /* 0x000fe8000000cc00 */
[----:B------:R-:W-:Y:S04]  /*6840*/  STS.128 [R169.X16+0x100], R48 ;  /* 0x00010030a9007388 */ /* 0x000fe8000000cc00 */
[----:B------:R-:W-:Y:S04]  /*6850*/  STS.128 [R169.X16+0x140], R44 ;  /* 0x0001402ca9007388 */ /* 0x000fe8000000cc00 */
[----:B------:R-:W-:Y:S04]  /*6860*/  STS.128 [R169.X16+0x180], R40 ;  /* 0x00018028a9007388 */ /* 0x000fe8000000cc00 */
[----:B------:R2:W-:Y:S04]  /*6870*/  STS.128 [R169.X16+0x1c0], R36 ;  /* 0x0001c024a9007388 */ /* 0x0005e8000000cc00 */
[----:B------:R-:W-:Y:S06]  /*6880*/  BAR.SYNC.DEFER_BLOCKING 0x0 ;  /* 0x0000000000007b1d */ /* 0x000fec0000010000 */
[----:B------:R-:W1:Y:S01]  /*6890*/  LDS.64 R38, [R170] ;  /* 0x00000000aa267984 */ /* 0x000e620000000a00 */
[----:B------:R-:W-:Y:S01]  /*68a0*/  LOP3.LUT R172, R172, 0xfffbffff, RZ, 0xc0, !PT ;  /* 0xfffbffffacac7812 */ /* 0x000fe200078ec0ff */
[----:B--2---:R-:W-:-:S02]  /*68b0*/  IMAD.MOV.U32 R36, RZ, RZ, R164 ;  /* 0x000000ffff247224 */ /* 0x004fc400078e00a4 */
[----:B------:R-:W-:Y:S01]  /*68c0*/  LDS.64 R40, [R170+0x520] ;  /* 0x00052000aa287984 */ /* 0x000fe20000000a00 */
[----:B------:R-:W-:Y:S01]  /*68d0*/  @P0 LOP3.LUT R172, R172, 0x40000, RZ, 0xfc, !PT ;  /* 0x00040000acac0812 */ /* 0x000fe200078efcff */
[----:B------:R-:W-:Y:S02]  /*68e0*/  IMAD.MOV.U32 R37, RZ, RZ, R165 ;  /* 0x000000ffff257224 */ /* 0x000fe400078e00a5 */
[----:B------:R-:W-:Y:S01]  /*68f0*/  LDS.64 R42, [R170+0x620] ;  /* 0x00062000aa2a7984 */ /* 0x000fe20000000a00 */
        /* <DEDUP_REMOVED lines=14> */
[----:B-1----:R-:W1:-:S06]  /*69e0*/  DMUL R38, R38, R196 ;  /* 0x000000c426267228 */ /* 0x002e4c0000000000 */
[----:B-1----:R-:W1:-:S07]  /*69f0*/  DFMA R38, R36, R194, R38 ;  /* 0x000000c22426722b */ /* 0x002e4e0000000026 */
[----:B-1----:R-:W-:Y:S04]  /*6a00*/  @P3 STG.E.64 [R250.64], R38 ;  /* 0x00000026fa003986 */ /* 0x002fe8000c101b10 */
[----:B------:R-:W1:Y:S01]  /*6a10*/  LDS.64 R38, [R170+0x300] ;  /* 0x00030000aa267984 */ /* 0x000e620000000a00 */
[----:B------:R-:W-:Y:S01]  /*6a20*/  LOP3.LUT P0, RZ, R172, 0x40000, RZ, 0xc0, !PT ;  /* 0x00040000acff7812 */ /* 0x000fe2000780c0ff */
[----:B------:R-:W-:Y:S02]  /*6a30*/  IMAD.MOV.U32 R36, RZ, RZ, R158 ;  /* 0x000000ffff247224 */ /* 0x000fe400078e009e */
[----:B------:R-:W-:Y:S01]  /*6a40*/  IMAD.MOV.U32 R37, RZ, RZ, R159 ;  /* 0x000000ffff257224 */ /* 0x000fe200078e009f */
[----:B------:R-:W-:Y:S01]  /*6a50*/  ISETP.LT.AND P3, PT, R187, c[0x0][0x160], !P0 ;  /* 0x00005800bb007a0c */ /* 0x000fe20004761270 */
[----:B-1----:R-:W1:-:S06]  /*6a60*/  DMUL R38, R38, R196 ;  /* 0x000000c426267228 */ /* 0x002e4c0000000000 */
[----:B-1----:R-:W1:-:S07]  /*6a70*/  DFMA R38, R36, R194, R38 ;  /* 0x000000c22426722b */ /* 0x002e4e0000000026 */
[----:B-1----:R-:W-:Y:S04]  /*6a80*/  @P3 STG.E.64 [R192.64], R38 ;  /* 0x00000026c0003986 */ /* 0x002fe8000c101b10 */
[----:B------:R-:W1:Y:S01]  /*6a90*/  LDS.64 R38, [R170+0x420] ;  /* 0x00042000aa267984 */ /* 0x000e620000000a00 */
[----:B------:R-:W-:Y:S01]  /*6aa0*/  LOP3.LUT P3, RZ, R172, 0x20000, RZ, 0xc0, !PT ;  /* 0x00020000acff7812 */ /* 0x000fe2000786c0ff */
[----:B------:R-:W-:Y:S02]  /*6ab0*/  IMAD.MOV.U32 R36, RZ, RZ, R156 ;  /* 0x000000ffff247224 */ /* 0x000fe400078e009c */
[----:B------:R-:W-:Y:S01]  /*6ac0*/  IMAD.MOV.U32 R37, RZ, RZ, R157 ;  /* 0x000000ffff257224 */ /* 0x000fe200078e009d */
[----:B------:R-:W-:-:S04]  /*6ad0*/  DMUL R40, R40, R196 ;  /* 0x000000c428287228 */ /* 0x000fc80000000000 */
[----:B-1----:R-:W1:-:S06]  /*6ae0*/  DMUL R38, R38, R196 ;  /* 0x000000c426267228 */ /* 0x002e4c0000000000 */
[----:B-1----:R-:W1:-:S07]  /*6af0*/  DFMA R38, R36, R194, R38 ;  /* 0x000000c22426722b */ /* 0x002e4e0000000026 */
[----:B-1----:R1:W-:Y:S01]  /*6b00*/  @P3 STG.E.64 [R248.64], R38 ;  /* 0x00000026f8003986 */ /* 0x0023e2000c101b10 */
[----:B------:R-:W-:-:S04]  /*6b10*/  IADD3 R36, P3, R236, UR9, RZ ;  /* 0x00000009ec247c10 */ /* 0x000fc8000ff7e0ff */
[----:B------:R-:W-:Y:S02]  /*6b20*/  IADD3.X R37, R237, UR8, RZ, P3, !PT ;  /* 0x00000008ed257c10 */ /* 0x000fe40009ffe4ff */
[----:B------:R-:W-:Y:S01]  /*6b30*/  ISETP.LT.AND P3, PT, R11, c[0x0][0x160], !P2 ;  /* 0x000058000b007a0c */ /* 0x000fe20005761270 */
[----:B------:R-:W-:Y:S01]  /*6b40*/  DMUL R42, R42, R196 ;  /* 0x000000c42a2a7228 */ /* 0x000fe20000000000 */
[----:B-1----:R-:W-:Y:S02]  /*6b50*/  IMAD.MOV.U32 R38, RZ, RZ, R154 ;  /* 0x000000ffff267224 */ /* 0x002fe400078e009a */
[----:B------:R-:W-:-:S06]  /*6b60*/  IMAD.MOV.U32 R39, RZ, RZ, R155 ;  /* 0x000000ffff277224 */ /* 0x000fcc00078e009b */
[----:B------:R1:W2:Y:S02]  /*6b70*/  DFMA R40, R38, R194, R40 ;  /* 0x000000c22628722b */ /* 0x0002a40000000028 */
[----:B-1----:R-:W-:-:S05]  /*6b80*/  IMAD.MOV.U32 R38, RZ, RZ, R152 ;  /* 0x000000ffff267224 */ /* 0x002fca00078e0098 */
[----:B--2---:R1:W-:Y:S01]  /*6b90*/  @P3 STG.E.64 [R36.64], R40 ;  /* 0x0000002824003986 */ /* 0x0043e2000c101b10 */
[----:B------:R-:W-:-:S06]  /*6ba0*/  IMAD.MOV.U32 R39, RZ, RZ, R153 ;  /* 0x000000ffff277224 */ /* 0x000fcc00078e0099 */
[----:B------:R-:W2:Y:S01]  /*6bb0*/  DFMA R42, R38, R194, R42 ;  /* 0x000000c2262a722b */ /* 0x000ea2000000002a */
[----:B-1----:R-:W-:-:S04]  /*6bc0*/  IADD3 R40, P3, R192, UR4, RZ ;  /* 0x00000004c0287c10 */ /* 0x002fc8000ff7e0ff */
[----:B------:R-:W-:Y:S02]  /*6bd0*/  IADD3.X R41, R193, UR5, RZ, P3, !PT ;  /* 0x00000005c1297c10 */ /* 0x000fe40009ffe4ff */
[----:B------:R-:W-:-:S13]  /*6be0*/  ISETP.LT.AND P3, PT, R11, c[0x0][0x160], !P1 ;  /* 0x000058000b007a0c */ /* 0x000fda0004f61270 */
[----:B--2---:R-:W-:Y:S04]  /*6bf0*/  @P3 STG.E.64 [R40.64], R42 ;  /* 0x0000002a28003986 */ /* 0x004fe8000c101b10 */
        /* <DEDUP_REMOVED lines=11> */
[----:B------:R-:W-:Y:S02]  /*6cb0*/  IMAD.MOV.U32 R242, RZ, RZ, R102 ;  /* 0x000000fffff27224 */ /* 0x000fe400078e0066 */
[----:B------:R-:W-:Y:S01]  /*6cc0*/  IMAD.MOV.U32 R243, RZ, RZ, R103 ;  /* 0x000000fffff37224 */ /* 0x000fe200078e0067 */
[----:B-1----:R-:W1:-:S06]  /*6cd0*/  DMUL R42, R42, R196 ;  /* 0x000000c42a2a7228 */ /* 0x002e4c0000000000 */
[----:B-1----:R-:W1:-:S07]  /*6ce0*/  DFMA R42, R38, R194, R42 ;  /* 0x000000c2262a722b */ /* 0x002e4e000000002a */
[----:B-1----:R-:W-:Y:S04]  /*6cf0*/  @P3 STG.E.64 [R242.64], R42 ;  /* 0x0000002af2003986 */ /* 0x002fe8000c101b10 */
[----:B------:R-:W1:Y:S01]  /*6d00*/  LDS.64 R42, [R170+0x940] ;  /* 0x00094000aa2a7984 */ /* 0x000e620000000a00 */
[----:B------:R-:W-:Y:S02]  /*6d10*/  IMAD.MOV.U32 R38, RZ, RZ, R146 ;  /* 0x000000ffff267224 */ /* 0x000fe400078e0092 */
[----:B------:R-:W-:Y:S01]  /*6d20*/  IMAD.MOV.U32 R39, RZ, RZ, R147 ;  /* 0x000000ffff277224 */ /* 0x000fe200078e0093 */
[----:B------:R-:W-:-:S04]  /*6d30*/  IADD3 R40, P3, R40, UR4, RZ ;  /* 0x0000000428287c10 */ /* 0x000fc8000ff7e0ff */
[----:B------:R-:W-:Y:S02]  /*6d40*/  IADD3.X R41, R41, UR5, RZ, P3, !PT ;  /* 0x0000000529297c10 */ /* 0x000fe40009ffe4ff */
[----:B------:R-:W-:Y:S01]  /*6d50*/  ISETP.LT.AND P3, PT, R10, c[0x0][0x160], !P2 ;  /* 0x000058000a007a0c */ /* 0x000fe20005761270 */
[----:B-1----:R-:W1:-:S06]  /*6d60*/  DMUL R42, R42, R196 ;  /* 0x000000c42a2a7228 */ /* 0x002e4c0000000000 */
[----:B-1----:R1:W2:Y:S02]  /*6d70*/  DFMA R42, R38, R194, R42 ;  /* 0x000000c2262a722b */ /* 0x0022a4000000002a */
[----:B-1----:R-:W1:Y:S05]  /*6d80*/  LDS.64 R38, [R170+0xa40] ;  /* 0x000a4000aa267984 */ /* 0x002e6a0000000a00 */
[----:B--2---:R-:W-:Y:S01]  /*6d90*/  @P3 STG.E.64 [R40.64], R42 ;  /* 0x0000002a28003986 */ /* 0x004fe2000c101b10 */
[----:B------:R-:W-:Y:S01]  /*6da0*/  IADD3 R36, P3, R36, UR9, RZ ;  /* 0x0000000924247c10 */ /* 0x000fe2000ff7e0ff */
[----:B------:R-:W-:-:S03]  /*6db0*/  IMAD.MOV.U32 R11, RZ, RZ, R145 ;  /* 0x000000ffff0b7224 */ /* 0x000fc600078e0091 */
[----:B------:R-:W-:Y:S02]  /*6dc0*/  IADD3.X R37, R37, UR8, RZ, P3, !PT ;  /* 0x0000000825257c10 */ /* 0x000fe40009ffe4ff */
[----:B------:R-:W-:Y:S01]  /*6dd0*/  ISETP.LT.AND P3, PT, R10, c[0x0][0x160], !P1 ;  /* 0x000058000a007a0c */ /* 0x000fe20004f61270 */
[----:B------:R-:W-:Y:S01]  /*6de0*/  IMAD.MOV.U32 R10, RZ, RZ, R144 ;  /* 0x000000ffff0a7224 */ /* 0x000fe200078e0090 */
[----:B-1----:R-:W1:-:S06]  /*6df0*/  DMUL R38, R38, R196 ;  /* 0x000000c426267228 */ /* 0x002e4c0000000000 */
[----:B-1----:R-:W1:-:S07]  /*6e00*/  DFMA R38, R10, R194, R38 ;  /* 0x000000c20a26722b */ /* 0x002e4e0000000026 */
[----:B-1----:R-:W-:Y:S04]  /*6e10*/  @P3 STG.E.64 [R36.64], R38 ;  /* 0x0000002624003986 */ /* 0x002fe8000c101b10 */
[----:B------:R-:W1:Y:S01]  /*6e20*/  LDS.64 R38, [R170+0xb40] ;  /* 0x000b4000aa267984 */ /* 0x000e620000000a00 */
[----:B---3--:R-:W-:Y:S02]  /*6e30*/  IMAD.MOV.U32 R10, RZ, RZ, R142 ;  /* 0x000000ffff0a7224 */ /* 0x008fe400078e008e */
[----:B------:R-:W-:Y:S02]  /*6e40*/  IMAD.MOV.U32 R11, RZ, RZ, R143 ;  /* 0x000000ffff0b7224 */ /* 0x000fe400078e008f */
[----:B------:R-:W-:Y:S02]  /*6e50*/  IMAD.MOV.U32 R206, RZ, RZ, R100 ;  /* 0x000000ffffce7224 */ /* 0x000fe400078e0064 */
[----:B------:R-:W-:Y:S01]  /*6e60*/  IMAD.MOV.U32 R207, RZ, RZ, R101 ;  /* 0x000000ffffcf7224 */ /* 0x000fe200078e0065 */
[----:B-1----:R-:W1:-:S06]  /*6e70*/  DMUL R38, R38, R196 ;  /* 0x000000c426267228 */ /* 0x002e4c0000000000 */
[----:B-1----:R-:W1:-:S07]  /*6e80*/  DFMA R38, R10, R194, R38 ;  /* 0x000000c20a26722b */ /* 0x002e4e0000000026 */
[----:B-1----:R1:W-:Y:S01]  /*6e90*/  @P4 STG.E.64 [R206.64], R38 ;  /* 0x00000026ce004986 */ /* 0x0023e2000c101b10 */
[----:B------:R-:W-:-:S04]  /*6ea0*/  IADD3 R10, P4, R40, UR4, RZ ;  /* 0x00000004280a7c10 */ /* 0x000fc8000ff9e0ff */
[----:B------:R-:W-:Y:S02]  /*6eb0*/  IADD3.X R11, R41, UR5, RZ, P4, !PT ;  /* 0x00000005290b7c10 */ /* 0x000fe4000a7fe4ff */
[----:B------:R-:W2:Y:S01]  /*6ec0*/  LDS.64 R40, [R170+0xc60] ;  /* 0x000c6000aa287984 */ /* 0x000ea20000000a00 */
[----:B-1----:R-:W-:Y:S02]  /*6ed0*/  IMAD.MOV.U32 R38, RZ, RZ, R140 ;  /* 0x000000ffff267224 */ /* 0x002fe400078e008c */
[----:B------:R-:W-:Y:S01]  /*6ee0*/  IMAD.MOV.U32 R39, RZ, RZ, R141 ;  /* 0x000000ffff277224 */ /* 0x000fe200078e008d */
[----:B--2---:R-:W1:-:S06]  /*6ef0*/  DMUL R40, R40, R196 ;  /* 0x000000c428287228 */ /* 0x004e4c0000000000 */
[----:B-1----:R1:W2:Y:S02]  /*6f00*/  DFMA R40, R38, R194, R40 ;  /* 0x000000c22628722b */ /* 0x0022a40000000028 */
[----:B-1----:R-:W1:Y:S01]  /*6f10*/  LDS.64 R38, [R170+0xd60] ;  /* 0x000d6000aa267984 */ /* 0x002e620000000a00 */
[----:B------:R-:W-:-:S04]  /*6f20*/  LOP3.LUT P3, RZ, R172, 0x8000, RZ, 0xc0, !PT ;  /* 0x00008000acff7812 */ /* 0x000fc8000786c0ff */
[----:B------:R-:W-:Y:S01]  /*6f30*/  ISETP.LT.AND P4, PT, R3, c[0x0][0x160], !P3 ;  /* 0x0000580003007a0c */ /* 0x000fe20005f81270 */
[----:B------:R-:W-:-:S12]  /*6f40*/  IMAD.MOV.U32 R208, RZ, RZ, R106 ;  /* 0x000000ffffd07224 */ /* 0x000fd800078e006a */
[----:B--2---:R2:W-:Y:S04]  /*6f50*/  @P4 STG.E.64 [R10.64], R40 ;  /* 0x000000280a004986 */ /* 0x0045e8000c101b10 */
[----:B------:R-:W3:Y:S01]  /*6f60*/  LDS.64 R40, [R170+0xe60] ;  /* 0x000e6000aa287984 */ /* 0x000ee20000000a00 */
[----:B------:R-:W-:Y:S01]  /*6f70*/  IMAD.MOV.U32 R209, RZ, RZ, R107 ;  /* 0x000000ffffd17224 */ /* 0x000fe200078e006b */
[----:B-1----:R-:W1:Y:S01]  /*6f80*/  DMUL R38, R38, R196 ;  /* 0x000000c426267228 */ /* 0x002e620000000000 */
[----:B--2---:R-:W-:Y:S02]  /*6f90*/  IMAD.MOV.U32 R10, RZ, RZ, R138 ;  /* 0x000000ffff0a7224 */ /* 0x004fe400078e008a */
[----:B------:R-:W-:Y:S01]  /*6fa0*/  IMAD.MOV.U32 R11, RZ, RZ, R139 ;  /* 0x000000ffff0b7224 */ /* 0x000fe200078e008b */
[----:B------:R-:W-:Y:S01]  /*6fb0*/  LOP3.LUT P4, RZ, R172, 0x4000, RZ, 0xc0, !PT ;  /* 0x00004000acff7812 */ /* 0x000fe2000788c0ff */
[----:B------:R-:W2:Y:S04]  /*6fc0*/  LDL.LU.64 R106, [R1+0x18] ;  /* 0x00001800016a7983 */ /* 0x000ea80000300a00 */
[----:B-1----:R1:W1:Y:S01]  /*6fd0*/  DFMA R38, R10, R194, R38 ;  /* 0x000000c20a26722b */ /* 0x0022620000000026 */
[----:B------:R-:W-:Y:S01]  /*6fe0*/  IADD3 R3, R171, 0x11, RZ ;  /* 0x00000011ab037810 */ /* 0x000fe20007ffe0ff */
[----:B------:R-:W2:Y:S01]  /*6ff0*/  LDL.LU.64 R100, [R1+0x10] ;  /* 0x0000100001647983 */ /* 0x000ea20000300a00 */
[----:B-1----:R-:W-:-:S02]  /*7000*/  IMAD.MOV.U32 R10, RZ, RZ, R136 ;  /* 0x000000ffff0a7224 */ /* 0x002fc400078e0088 */
[----:B------:R-:W-:Y:S01]  /*7010*/  IMAD.MOV.U32 R11, RZ, RZ, R137 ;  /* 0x000000ffff0b7224 */ /* 0x000fe200078e0089 */
[----:B------:R-:W2:Y:S04]  /*7020*/  LDL.LU.64 R102, [R1+0x8] ;  /* 0x0000080001667983 */ /* 0x000ea80000300a00 */
[----:B------:R-:W-:Y:S04]  /*7030*/  @P6 STG.E.64 [R208.64], R38 ;  /* 0x00000026d0006986 */ /* 0x000fe8000c101b10 */
[----:B------:R-:W1:Y:S01]  /*7040*/  LDS.64 R38, [R170+0xf60] ;  /* 0x000f6000aa267984 */ /* 0x000e620000000a00 */
[----:B---3--:R-:W3:-:S03]  /*7050*/  DMUL R40, R40, R196 ;  /* 0x000000c428287228 */ /* 0x008ec60000000000 */
[----:B------:R1:W4:Y:S03]  /*7060*/  LDL.LU.64 R192, [R1] ;  /* 0x0000000001c07983 */ /* 0x0003260000300a00 */
[----:B---3--:R-:W3:-:S07]  /*7070*/  DFMA R40, R10, R194, R40 ;  /* 0x000000c20a28722b */ /* 0x008ece0000000028 */
[----:B---3--:R3:W-:Y:S01]  /*7080*/  @P5 STG.E.64 [R6.64], R40 ;  /* 0x0000002806005986 */ /* 0x0087e2000c101b10 */
[----:B------:R-:W-:-:S04]  /*7090*/  IADD3 R10, P5, R36, UR9, RZ ;  /* 0x00000009240a7c10 */ /* 0x000fc8000ffbe0ff */
[----:B------:R-:W-:Y:S02]  /*70a0*/  IADD3.X R11, R37, UR8, RZ, P5, !PT ;  /* 0x00000008250b7c10 */ /* 0x000fe4000affe4ff */
[----:B------:R-:W-:-:S05]  /*70b0*/  IADD3 R52, P5, R238, R168, RZ ;  /* 0x000000a8ee347210 */ /* 0x000fca0007fbe0ff */
[----:B------:R-:W-:Y:S01]  /*70c0*/  IMAD.X R53, R239, 0x1, R167, P5 ;  /* 0x00000001ef357824 */ /* 0x000fe200028e06a7 */
[----:B-1----:R-:W1:Y:S01]  /*70d0*/  DMUL R38, R38, R196 ;  /* 0x000000c426267228 */ /* 0x002e620000000000 */
[----:B---3--:R-:W-:Y:S02]  /*70e0*/  IMAD.MOV.U32 R6, RZ, RZ, R134 ;  /* 0x000000ffff067224 */ /* 0x008fe400078e0086 */
[----:B------:R-:W-:-:S06]  /*70f0*/  IMAD.MOV.U32 R7, RZ, RZ, R135 ;  /* 0x000000ffff077224 */ /* 0x000fcc00078e0087 */
[----:B-1----:R-:W1:Y:S01]  /*7100*/  DFMA R38, R6, R194, R38 ;  /* 0x000000c20626722b */ /* 0x002e620000000026 */
[----:B------:R-:W-:-:S06]  /*7110*/  IADD3 R46, P5, R52, R168, RZ ;  /* 0x000000a8342e7210 */ /* 0x000fcc0007fbe0ff */
[----:B-1----:R1:W-:Y:S01]  /*7120*/  @P4 STG.E.64 [R10.64], R38 ;  /* 0x000000260a004986 */ /* 0x0023e2000c101b10 */
[----:B------:R-:W-:Y:S01]  /*7130*/  IADD3 R50, P4, R240, R166, RZ ;  /* 0x000000a6f0327210 */ /* 0x000fe20007f9e0ff */
[----:B------:R-:W-:-:S04]  /*7140*/  IMAD.X R47, R53, 0x1, R167, P5 ;  /* 0x00000001352f7824 */ /* 0x000fc800028e06a7 */
[----:B------:R-:W-:Y:S02]  /*7150*/  IMAD.X R51, R241, 0x1, R0, P4 ;  /* 0x00000001f1337824 */ /* 0x000fe400020e0600 */
[----:B------:R-:W-:-:S04]  /*7160*/  IMAD.WIDE.U32 R6, R5, c[0x0][0x260], R14 ;  /* 0x0000980005067a25 */ /* 0x000fc800078e000e */
[----:B------:R-:W-:-:S04]  /*7170*/  IMAD.WIDE.U32 R36, R5, c[0x0][0x260], R16 ;  /* 0x0000980005247a25 */ /* 0x000fc800078e0010 */
[----:B-1----:R-:W-:-:S05]  /*7180*/  IMAD.WIDE.U32 R10, R5, c[0x0][0x260], R200 ;  /* 0x00009800050a7a25 */ /* 0x002fca00078e00c8 */
[----:B------:R-:W-:Y:S02]  /*7190*/  IADD3 R44, P4, R132, R10, RZ ;  /* 0x0000000a842c7210 */ /* 0x000fe40007f9e0ff */
[----:B------:R-:W-:Y:S02]  /*71a0*/  IADD3 R10, P5, R46, R168, RZ ;  /* 0x000000a82e0a7210 */ /* 0x000fe40007fbe0ff */
[----:B------:R-:W-:Y:S02]  /*71b0*/  IADD3.X R45, R133, R11, R8, P4, !PT ;  /* 0x0000000b852d7210 */ /* 0x000fe400027fe408 */
[----:B------:R-:W-:Y:S01]  /*71c0*/  IADD3 R42, P4, R132, R6, RZ ;  /* 0x00000006842a7210 */ /* 0x000fe20007f9e0ff */
[----:B------:R-:W-:Y:S01]  /*71d0*/  IMAD.X R11, R47, 0x1, R167, P5 ;  /* 0x000000012f0b7824 */ /* 0x000fe200028e06a7 */
[----:B------:R-:W-:Y:S02]  /*71e0*/  IADD3 R48, P5, R50, R166, RZ ;  /* 0x000000a632307210 */ /* 0x000fe40007fbe0ff */
[----:B------:R-:W-:-:S02]  /*71f0*/  IADD3.X R43, R133, R8, R7, P4, !PT ;  /* 0x00000008852b7210 */ /* 0x000fc400027fe407 */
[----:B------:R-:W-:Y:S01]  /*7200*/  IADD3 R40, P4, R132, R36, RZ ;  /* 0x0000002484287210 */ /* 0x000fe20007f9e0ff */
[----:B------:R-:W-:Y:S01]  /*7210*/  IMAD.X R49, R51, 0x1, R0, P5 ;  /* 0x0000000133317824 */ /* 0x000fe200028e0600 */
[----:B------:R-:W-:Y:S02]  /*7220*/  IADD3 R36, P5, R48, R166, RZ ;  /* 0x000000a630247210 */ /* 0x000fe40007fbe0ff */
[----:B------:R-:W-:-:S03]  /*7230*/  IADD3.X R41, R133, R8, R37, P4, !PT ;  /* 0x0000000885297210 */ /* 0x000fc600027fe425 */
[----:B------:R-:W-:Y:S01]  /*7240*/  IMAD.X R37, R49, 0x1, R0, P5 ;  /* 0x0000000131257824 */ /* 0x000fe200028e0600 */
[----:B------:R-:W-:-:S13]  /*7250*/  ISETP.LT.AND P5, PT, R5, c[0x0][0x160], !P3 ;  /* 0x0000580005007a0c */ /* 0x000fda0005fa1270 */
[----:B------:R-:W3:Y:S01]  /*7260*/  @P5 LDG.E.LTC128B.64 R164, [R238.64] ;  /* 0x00000010eea45981 */ /* 0x000ee2000c1e1b20 */
[----:B------:R-:W-:-:S05]  /*7270*/  IMAD.WIDE.U32 R6, R5, c[0x0][0x260], R198 ;  /* 0x0000980005067a25 */ /* 0x000fca00078e00c6 */
[----:B------:R-:W-:-:S04]  /*7280*/  IADD3 R38, P4, R132, R6, RZ ;  /* 0x0000000684267210 */ /* 0x000fc80007f9e0ff */
[----:B------:R-:W-:Y:S02]  /*7290*/  IADD3.X R39, R133, R8, R7, P4, !PT ;  /* 0x0000000885277210 */ /* 0x000fe400027fe407 */
[----:B------:R-:W-:-:S13]  /*72a0*/  ISETP.LT.AND P4, PT, R3, c[0x0][0x160], !P2 ;  /* 0x0000580003007a0c */ /* 0x000fda0005781270 */
[----:B------:R-:W2:Y:S01]  /*72b0*/  @P4 LDG.E.LTC128B.64 R154, [R52.64] ;  /* 0x00000010349a4981 */ /* 0x000ea2000c1e1b20 */
[----:B------:R-:W-:Y:S02]  /*72c0*/  ISETP.LT.AND P4, PT, R5, c[0x0][0x160], !P2 ;  /* 0x0000580005007a0c */ /* 0x000fe40005781270 */
[----:B------:R-:W-:-:S11]  /*72d0*/  IADD3 R7, R171, 0x12, RZ ;  /* 0x00000012ab077810 */ /* 0x000fd60007ffe0ff */
[----:B------:R-:W2:Y:S01]  /*72e0*/  @P4 LDG.E.LTC128B.64 R162, [R228.64] ;  /* 0x00000010e4a24981 */ /* 0x000ea2000c1e1b20 */
[----:B------:R-:W-:-:S13]  /*72f0*/  ISETP.LT.AND P4, PT, R3, c[0x0][0x160], !P1 ;  /* 0x0000580003007a0c */ /* 0x000fda0004f81270 */
[----:B------:R-:W2:Y:S01]  /*7300*/  @P4 LDG.E.LTC128B.64 R152, [R50.64] ;  /* 0x0000001032984981 */ /* 0x000ea2000c1e1b20 */
[----:B------:R-:W-:-:S13]  /*7310*/  ISETP.LT.AND P4, PT, R7, c[0x0][0x160], !P2 ;  /* 0x0000580007007a0c */ /* 0x000fda0005781270 */
[----:B------:R-:W2:Y:S01]  /*7320*/  @P4 LDG.E.LTC128B.64 R146, [R48.64] ;  /* 0x0000001030924981 */ /* 0x000ea2000c1e1b20 */
[----:B------:R-:W-:-:S13]  /*7330*/  ISETP.LT.AND P4, PT, R7, c[0x0][0x160], !P1 ;  /* 0x0000580007007a0c */ /* 0x000fda0004f81270 */
[----:B------:R-:W2:Y:S01]  /*7340*/  @P4 LDG.E.LTC128B.64 R144, [R46.64] ;  /* 0x000000102e904981 */ /* 0x000ea2000c1e1b20 */
[----:B------:R-:W-:-:S13]  /*7350*/  ISETP.LT.AND P4, PT, R5, c[0x0][0x160], !P1 ;  /* 0x0000580005007a0c */ /* 0x000fda0004f81270 */
[----:B------:R-:W2:Y:S01]  /*7360*/  @P4 LDG.E.LTC128B.64 R160, [R222.64] ;  /* 0x00000010dea04981 */ /* 0x000ea2000c1e1b20 */
[----:B------:R-:W-:-:S04]  /*7370*/  IADD3 R8, R171, 0x13, RZ ;  /* 0x00000013ab087810 */ /* 0x000fc80007ffe0ff */
[----:B------:R-:W-:Y:S02]  /*7380*/  ISETP.LT.AND P4, PT, R8, c[0x0][0x160], !P3 ;  /* 0x0000580008007a0c */ /* 0x000fe40005f81270 */
[----:B------:R-:W-:-:S11]  /*7390*/  ISETP.LT.AND P6, PT, R5, c[0x0][0x160], !P0 ;  /* 0x0000580005007a0c */ /* 0x000fd600047c1270 */
[----:B------:R1:W2:Y:S01]  /*73a0*/  @P4 LDG.E.LTC128B.64 R140, [R36.64] ;  /* 0x00000010248c4981 */ /* 0x0002a2000c1e1b20 */
[----:B------:R-:W-:-:S03]  /*73b0*/  ISETP.LT.AND P4, PT, R8, c[0x0][0x160], !P0 ;  /* 0x0000580008007a0c */ /* 0x000fc60004781270 */
[----:B------:R-:W2:Y:S01]  /*73c0*/  @P6 LDG.E.LTC128B.64 R158, [R240.64] ;  /* 0x00000010f09e6981 */ /* 0x000ea2000c1e1b20 */
[----:B------:R-:W-:-:S09]  /*73d0*/  P2R R9, PR, RZ, 0x10 ;  /* 0x00000010ff097803 */ /* 0x000fd20000000000 */
[----:B------:R1:W2:Y:S01]  /*73e0*/  @P4 LDG.E.LTC128B.64 R134, [R10.64] ;  /* 0x000000100a864981 */ /* 0x0002a2000c1e1b20 */
[C---:B------:R-:W-:Y:S02]  /*73f0*/  ISETP.LT.AND P4, PT, R3.reuse, c[0x0][0x160], !P0 ;  /* 0x0000580003007a0c */ /* 0x040fe40004781270 */
[----:B------:R-:W-:Y:S02]  /*7400*/  P2R R6, PR, RZ, 0x20 ;  /* 0x00000020ff067803 */ /* 0x000fe40000000000 */
[----:B------:R-:W-:-:S09]  /*7410*/  ISETP.LT.AND P5, PT, R3, c[0x0][0x160], !P3 ;  /* 0x0000580003007a0c */ /* 0x000fd20005fa1270 */
[----:B------:R-:W2:Y:S01]  /*7420*/  @P4 LDG.E.LTC128B.64 R150, [R202.64] ;  /* 0x00000010ca964981 */ /* 0x000ea2000c1e1b20 */
[C---:B------:R-:W-:Y:S02]  /*7430*/  ISETP.LT.AND P4, PT, R7.reuse, c[0x0][0x160], !P3 ;  /* 0x0000580007007a0c */ /* 0x040fe40005f81270 */
[----:B------:R-:W-:Y:S01]  /*7440*/  ISETP.LT.AND P6, PT, R8, c[0x0][0x160], !P2 ;  /* 0x0000580008007a0c */ /* 0x000fe200057c1270 */
[----:B------:R-:W2:Y:S01]  /*7450*/  @P5 LDG.E.LTC128B.64 R156, [R212.64] ;  /* 0x00000010d49c5981 */ /* 0x000ea2000c1e1b20 */
[----:B-1----:R-:W-:Y:S02]  /*7460*/  P2R R36, PR, RZ, 0x10 ;  /* 0x00000010ff247803 */ /* 0x002fe40000000000 */
[----:B------:R-:W-:Y:S02]  /*7470*/  ISETP.LT.AND P4, PT, R7, c[0x0][0x160], !P0 ;  /* 0x0000580007007a0c */ /* 0x000fe40004781270 */
[----:B------:R-:W-:Y:S02]  /*7480*/  P2R R10, PR, RZ, 0x20 ;  /* 0x00000020ff0a7803 */ /* 0x000fe40000000000 */
[----:B------:R-:W-:-:S02]  /*7490*/  P2R R11, PR, RZ, 0x8 ;  /* 0x00000008ff0b7803 */ /* 0x000fc40000000000 */
[----:B------:R-:W-:-:S03]  /*74a0*/  ISETP.NE.AND P3, PT, R36, RZ, PT ;  /* 0x000000ff2400720c */ /* 0x000fc60003f65270 */
[----:B------:R1:W2:Y:S01]  /*74b0*/  @P6 LDG.E.LTC128B.64 R138, [R32.64] ;  /* 0x00000010208a6981 */ /* 0x0002a2000c1e1b20 */
[----:B------:R-:W-:-:S03]  /*74c0*/  ISETP.LT.AND P5, PT, R8, c[0x0][0x160], !P1 ;  /* 0x0000580008007a0c */ /* 0x000fc60004fa1270 */
[----:B------:R-:W2:Y:S06]  /*74d0*/  @P4 LDG.E.LTC128B.64 R142, [R188.64] ;  /* 0x00000010bc8e4981 */ /* 0x000eac000c1e1b20 */
[----:B------:R-:W2:Y:S04]  /*74e0*/  @P3 LDG.E.LTC128B.64 R148, [R190.64] ;  /* 0x00000010be943981 */ /* 0x000ea8000c1e1b20 */
[----:B------:R3:W2:Y:S04]  /*74f0*/  @P5 LDG.E.LTC128B.64 R136, [R28.64] ;  /* 0x000000101c885981 */ /* 0x0006a8000c1e1b20 */
        /* <DEDUP_REMOVED lines=10> */
[----:B-1----:R-:W1:Y:S01]  /*75a0*/  LDS.64 R32, [R170] ;  /* 0x00000000aa207984 */ /* 0x002e620000000a00 */
[----:B------:R-:W-:-:S02]  /*75b0*/  P2R R36, PR, RZ, 0x8 ;  /* 0x00000008ff247803 */ /* 0x000fc40000000000 */
[----:B------:R-:W-:-:S04]  /*75c0*/  ISETP.NE.AND P3, PT, R10, RZ, PT ;  /* 0x000000ff0a00720c */ /* 0x000fc80003f65270 */
[----:B------:R-:W-:Y:S02]  /*75d0*/  P2R R10, PR, RZ, 0x8 ;  /* 0x00000008ff0a7803 */ /* 0x000fe40000000000 */
[----:B------:R-:W-:Y:S01]  /*75e0*/  ISETP.NE.AND P3, PT, R6, RZ, PT ;  /* 0x000000ff0600720c */ /* 0x000fe20003f65270 */
[----:B-1----:R-:W1:Y:S01]  /*75f0*/  DMUL R32, R32, R196 ;  /* 0x000000c420207228 */ /* 0x002e620000000000 */
[----:B---3--:R-:W-:Y:S02]  /*7600*/  IMAD.MOV.U32 R28, RZ, RZ, R164 ;  /* 0x000000ffff1c7224 */ /* 0x008fe400078e00a4 */
[----:B------:R-:W-:-:S06]  /*7610*/  IMAD.MOV.U32 R29, RZ, RZ, R165 ;  /* 0x000000ffff1d7224 */ /* 0x000fcc00078e00a5 */
[----:B-1----:R-:W1:-:S07]  /*7620*/  DFMA R32, R28, R194, R32 ;  /* 0x000000c21c20722b */ /* 0x002e4e0000000020 */
[----:B-1----:R-:W-:Y:S04]  /*7630*/  @P3 STG.E.64 [R44.64], R32 ;  /* 0x000000202c003986 */ /* 0x002fe8000c101b10 */
[----:B------:R-:W1:Y:S01]  /*7640*/  LDS.64 R32, [R170+0x100] ;  /* 0x00010000aa207984 */ /* 0x000e620000000a00 */
[----:B------:R-:W-:Y:S01]  /*7650*/  ISETP.LT.AND P3, PT, R5, c[0x0][0x160], !P2 ;  /* 0x0000580005007a0c */ /* 0x000fe20005761270 */
[----:B--2---:R-:W-:Y:S02]  /*7660*/  IMAD.MOV.U32 R28, RZ, RZ, R162 ;  /* 0x000000ffff1c7224 */ /* 0x004fe400078e00a2 */
[----:B------:R-:W-:Y:S01]  /*7670*/  IMAD.MOV.U32 R29, RZ, RZ, R163 ;  /* 0x000000ffff1d7224 */ /* 0x000fe200078e00a3 */
[----:B-1----:R-:W1:-:S06]  /*7680*/  DMUL R32, R32, R196 ;  /* 0x000000c420207228 */ /* 0x002e4c0000000000 */
[----:B-1----:R-:W1:-:S07]  /*7690*/  DFMA R32, R28, R194, R32 ;  /* 0x000000c21c20722b */ /* 0x002e4e0000000020 */
[----:B-1----:R-:W-:Y:S04]  /*76a0*/  @P3 STG.E.64 [R42.64], R32 ;  /* 0x000000202a003986 */ /* 0x002fe8000c101b10 */
[----:B------:R-:W1:Y:S01]  /*76b0*/  LDS.64 R32, [R170+0x200] ;  /* 0x00020000aa207984 */ /* 0x000e620000000a00 */
[----:B------:R-:W-:Y:S01]  /*76c0*/  ISETP.LT.AND P3, PT, R5, c[0x0][0x160], !P1 ;  /* 0x0000580005007a0c */ /* 0x000fe20004f61270 */
        /* <DEDUP_REMOVED lines=8> */
[----:B------:R-:W-:Y:S01]  /*7750*/  ISETP.LT.AND P3, PT, R5, c[0x0][0x160], !P0 ;  /* 0x0000580005007a0c */ /* 0x000fe20004761270 */
[----:B------:R-:W2:Y:S01]  /*7760*/  LDS.64 R40, [R170+0x520] ;  /* 0x00052000aa287984 */ /* 0x000ea20000000a00 */
[----:B-1----:R-:W1:-:S06]  /*7770*/  DMUL R32, R32, R196 ;  /* 0x000000c420207228 */ /* 0x002e4c0000000000 */
[----:B-1----:R-:W1:-:S07]  /*7780*/  DFMA R32, R28, R194, R32 ;  /* 0x000000c21c20722b */ /* 0x002e4e0000000020 */
[----:B-1----:R-:W-:Y:S04]  /*7790*/  @P3 STG.E.64 [R38.64], R32 ;  /* 0x0000002026003986 */ /* 0x002fe8000c101b10 */
[----:B------:R-:W1:Y:S01]  /*77a0*/  LDS.64 R32, [R170+0x420] ;  /* 0x00042000aa207984 */ /* 0x000e620000000a00 */
[----:B------:R-:W-:Y:S01]  /*77b0*/  ISETP.NE.AND P3, PT, R10, RZ, PT ;  /* 0x000000ff0a00720c */ /* 0x000fe20003f65270 */
[----:B------:R-:W-:Y:S02]  /*77c0*/  IMAD.MOV.U32 R28, RZ, RZ, R156 ;  /* 0x000000ffff1c7224 */ /* 0x000fe400078e009c */
[----:B------:R-:W-:Y:S01]  /*77d0*/  IMAD.MOV.U32 R29, RZ, RZ, R157 ;  /* 0x000000ffff1d7224 */ /* 0x000fe200078e009d */
[----:B--2---:R-:W-:-:S04]  /*77e0*/  DMUL R40, R40, R196 ;  /* 0x000000c428287228 */ /* 0x004fc80000000000 */
[----:B-1----:R-:W1:-:S06]  /*77f0*/  DMUL R32, R32, R196 ;  /* 0x000000c420207228 */ /* 0x002e4c0000000000 */
[----:B-1----:R-:W1:-:S07]  /*7800*/  DFMA R32, R28, R194, R32 ;  /* 0x000000c21c20722b */ /* 0x002e4e0000000020 */
[----:B-1----:R1:W-:Y:S01]  /*7810*/  @P3 STG.E.64 [R184.64], R32 ;  /* 0x00000020b8003986 */ /* 0x0023e2000c101b10 */
[----:B------:R-:W-:-:S04]  /*7820*/  IADD3 R28, P3, R44, UR9, RZ ;  /* 0x000000092c1c7c10 */ /* 0x000fc8000ff7e0ff */
[----:B------:R-:W-:Y:S02]  /*7830*/  IADD3.X R29, R45, UR8, RZ, P3, !PT ;  /* 0x000000082d1d7c10 */ /* 0x000fe40009ffe4ff */
[----:B------:R-:W-:Y:S01]  /*7840*/  ISETP.LT.AND P3, PT, R3, c[0x0][0x160], !P2 ;  /* 0x0000580003007a0c */ /* 0x000fe20005761270 */
[----:B-1----:R-:W-:Y:S02]  /*7850*/  IMAD.MOV.U32 R32, RZ, RZ, R154 ;  /* 0x000000ffff207224 */ /* 0x002fe400078e009a */
[----:B------:R-:W-:-:S06]  /*7860*/  IMAD.MOV.U32 R33, RZ, RZ, R155 ;  /* 0x000000ffff217224 */ /* 0x000fcc00078e009b */
[----:B------:R-:W1:-:S07]  /*7870*/  DFMA R40, R32, R194, R40 ;  /* 0x000000c22028722b */ /* 0x000e4e0000000028 */
[----:B-1----:R-:W-:Y:S04]  /*7880*/  @P3 STG.E.64 [R28.64], R40 ;  /* 0x000000281c003986 */ /* 0x002fe8000c101b10 */
[----:B------:R-:W1:Y:S01]  /*7890*/  LDS.64 R40, [R170+0x620] ;  /* 0x00062000aa287984 */ /* 0x000e620000000a00 */
[----:B------:R-:W-:Y:S01]  /*78a0*/  IADD3 R38, P3, R38, UR4, RZ ;  /* 0x0000000426267c10 */ /* 0x000fe2000ff7e0ff */
[----:B------:R-:W-:Y:S02]  /*78b0*/  IMAD.MOV.U32 R32, RZ, RZ, R152 ;  /* 0x000000ffff207224 */ /* 0x000fe400078e0098 */
[----:B------:R-:W-:Y:S01]  /*78c0*/  IMAD.MOV.U32 R33, RZ, RZ, R153 ;  /* 0x000000ffff217224 */ /* 0x000fe200078e0099 */
[----:B------:R-:W-:Y:S02]  /*78d0*/  IADD3.X R39, R39, UR5, RZ, P3, !PT ;  /* 0x0000000527277c10 */ /* 0x000fe40009ffe4ff */
[----:B------:R-:W-:Y:S01]  /*78e0*/  ISETP.LT.AND P3, PT, R3, c[0x0][0x160], !P1 ;  /* 0x0000580003007a0c */ /* 0x000fe20004f61270 */
        /* <DEDUP_REMOVED lines=9> */
[----:B-1----:R-:W-:Y:S01]  /*7980*/  @P3 STG.E.64 [R176.64], R40 ;  /* 0x00000028b0003986 */ /* 0x002fe2000c101b10 */
[----:B------:R-:W-:-:S03]  /*7990*/  ISETP.NE.AND P3, PT, R36, RZ, PT ;  /* 0x000000ff2400720c */ /* 0x000fc60003f65270 */
[----:B------:R-:W1:Y:S01]  /*79a0*/  LDS.64 R36, [R170+0x840] ;  /* 0x00084000aa247984 */ /* 0x000e620000000a00 */
[----:B------:R-:W-:Y:S02]  /*79b0*/  IMAD.MOV.U32 R32, RZ, RZ, R148 ;  /* 0x000000ffff207224 */ /* 0x000fe400078e0094 */
[----:B------:R-:W-:Y:S01]  /*79c0*/  IMAD.MOV.U32 R33, RZ, RZ, R149 ;  /* 0x000000ffff217224 */ /* 0x000fe200078e0095 */
[----:B-1----:R-:W1:-:S06]  /*79d0*/  DMUL R36, R36, R196 ;  /* 0x000000c424247228 */ /* 0x002e4c0000000000 */
[----:B-1----:R-:W1:-:S07]  /*79e0*/  DFMA R36, R32, R194, R36 ;  /* 0x000000c22024722b */ /* 0x002e4e0000000024 */
[----:B-1----:R1:W-:Y:S02]  /*79f0*/  @P3 STG.E.64 [R230.64], R36 ;  /* 0x00000024e6003986 */ /* 0x0023e4000c101b10 */
[----:B-1----:R-:W-:-:S04]  /*7a00*/  IADD3 R36, P3, R38, UR4, RZ ;  /* 0x0000000426247c10 */ /* 0x002fc8000ff7e0ff */
[----:B------:R-:W-:Y:S02]  /*7a10*/  IADD3.X R37, R39, UR5, RZ, P3, !PT ;  /* 0x0000000527257c10 */ /* 0x000fe40009ffe4ff */
[----:B------:R-:W1:Y:S01]  /*7a20*/  LDS.64 R38, [R170+0x940] ;  /* 0x00094000aa267984 */ /* 0x000e620000000a00 */
[----:B------:R-:W-:Y:S02]  /*7a30*/  IMAD.MOV.U32 R32, RZ, RZ, R146 ;  /* 0x000000ffff207224 */ /* 0x000fe400078e0092 */
[----:B------:R-:W-:Y:S01]  /*7a40*/  IMAD.MOV.U32 R33, RZ, RZ, R147 ;  /* 0x000000ffff217224 */ /* 0x000fe200078e0093 */
        /* <DEDUP_REMOVED lines=12> */
[----:B-1----:R-:W-:Y:S01]  /*7b10*/  @P3 STG.E.64 [R28.64], R32 ;  /* 0x000000201c003986 */ /* 0x002fe2000c101b10 */
[----:B------:R-:W-:-:S03]  /*7b20*/  ISETP.NE.AND P3, PT, R11, RZ, PT ;  /* 0x000000ff0b00720c */ /* 0x000fc60003f65270 */
[----:B------:R-:W1:Y:S04]  /*7b30*/  LDS.64 R10, [R170+0xb40] ;  /* 0x000b4000aa0a7984 */ /* 0x000e680000000a00 */
[----:B------:R-:W2:Y:S01]  /*7b40*/  LDS.64 R32, [R170+0xc60] ;  /* 0x000c6000aa207984 */ /* 0x000ea20000000a00 */
[----:B------:R-:W-:Y:S02]  /*7b50*/  IMAD.MOV.U32 R6, RZ, RZ, R142 ;  /* 0x000000ffff067224 */ /* 0x000fe400078e008e */
[----:B------:R-:W-:Y:S01]  /*7b60*/  IMAD.MOV.U32 R7, RZ, RZ, R143 ;  /* 0x000000ffff077224 */ /* 0x000fe200078e008f */
[----:B-1----:R-:W1:-:S06]  /*7b70*/  DMUL R10, R10, R196 ;  /* 0x000000c40a0a7228 */ /* 0x002e4c0000000000 */
[----:B-1----:R-:W1:-:S07]  /*7b80*/  DFMA R10, R6, R194, R10 ;  /* 0x000000c2060a722b */ /* 0x002e4e000000000a */
[----:B-1----:R1:W-:Y:S01]  /*7b90*/  @P4 STG.E.64 [R218.64], R10 ;  /* 0x0000000ada004986 */ /* 0x0023e2000c101b10 */
[----:B------:R-:W-:Y:S01]  /*7ba0*/  IADD3 R6, P4, R36, UR4, RZ ;  /* 0x0000000424067c10 */ /* 0x000fe2000ff9e0ff */
[----:B--2---:R-:W2:-:S03]  /*7bb0*/  DMUL R32, R32, R196 ;  /* 0x000000c420207228 */ /* 0x004e860000000000 */
[----:B------:R-:W-:Y:S02]  /*7bc0*/  IADD3.X R7, R37, UR5, RZ, P4, !PT ;  /* 0x0000000525077c10 */ /* 0x000fe4000a7fe4ff */
[----:B------:R-:W-:Y:S01]  /*7bd0*/  ISETP.LT.AND P4, PT, R8, c[0x0][0x160], !P3 ;  /* 0x0000580008007a0c */ /* 0x000fe20005f81270 */
[----:B-1----:R-:W-:Y:S02]  /*7be0*/  IMAD.MOV.U32 R10, RZ, RZ, R140 ;  /* 0x000000ffff0a7224 */ /* 0x002fe400078e008c */
[----:B------:R-:W-:-:S06]  /*7bf0*/  IMAD.MOV.U32 R11, RZ, RZ, R141 ;  /* 0x000000ffff0b7224 */ /* 0x000fcc00078e008d */
[----:B--2---:R1:W2:Y:S02]  /*7c00*/  DFMA R32, R10, R194, R32 ;  /* 0x000000c20a20722b */ /* 0x0042a40000000020 */
[----:B-1----:R-:W-:Y:S05]  /*7c10*/  LDS.64 R10, [R170+0xe60] ;  /* 0x000e6000aa0a7984 */ /* 0x002fea0000000a00 */
[----:B--2---:R1:W-:Y:S01]  /*7c20*/  @P4 STG.E.64 [R6.64], R32 ;  /* 0x0000002006004986 */ /* 0x0043e2000c101b10 */
[----:B------:R-:W-:-:S03]  /*7c30*/  ISETP.NE.AND P4, PT, R9, RZ, PT ;  /* 0x000000ff0900720c */ /* 0x000fc60003f85270 */
[----:B------:R-:W2:Y:S01]  /*7c40*/  LDS.64 R8, [R170+0xd60] ;  /* 0x000d6000aa087984 */ /* 0x000ea20000000a00 */
[----:B-1----:R-:W-:Y:S02]  /*7c50*/  IMAD.MOV.U32 R6, RZ, RZ, R138 ;  /* 0x000000ffff067224 */ /* 0x002fe400078e008a */
[----:B------:R-:W-:Y:S01]  /*7c60*/  IMAD.MOV.U32 R7, RZ, RZ, R139 ;  /* 0x000000ffff077224 */ /* 0x000fe200078e008b */
[----:B--2---:R-:W1:-:S06]  /*7c70*/  DMUL R8, R8, R196 ;  /* 0x000000c408087228 */ /* 0x004e4c0000000000 */
[----:B-1----:R-:W1:-:S07]  /*7c80*/  DFMA R8, R6, R194, R8 ;  /* 0x000000c20608722b */ /* 0x002e4e0000000008 */
[----:B-1----:R-:W-:Y:S04]  /*7c90*/  @P6 STG.E.64 [R214.64], R8 ;  /* 0x00000008d6006986 */ /* 0x002fe8000c101b10 */
[----:B------:R-:W1:Y:S01]  /*7ca0*/  LDS.64 R8, [R170+0xf60] ;  /* 0x000f6000aa087984 */ /* 0x000e620000000a00 */
[----:B------:R-:W2:Y:S01]  /*7cb0*/  DMUL R10, R10, R196 ;  /* 0x000000c40a0a7228 */ /* 0x000ea20000000000 */
[----:B------:R-:W-:Y:S02]  /*7cc0*/  IMAD.MOV.U32 R6, RZ, RZ, R136 ;  /* 0x000000ffff067224 */ /* 0x000fe400078e0088 */
[----:B------:R-:W-:-:S06]  /*7cd0*/  IMAD.MOV.U32 R7, RZ, RZ, R137 ;  /* 0x000000ffff077224 */ /* 0x000fcc00078e0089 */
[----:B--2---:R2:W3:Y:S02]  /*7ce0*/  DFMA R10, R6, R194, R10 ;  /* 0x000000c2060a722b */ /* 0x0044e4000000000a */
[----:B--2---:R-:W-:-:S05]  /*7cf0*/  IMAD.MOV.U32 R6, RZ, RZ, R134 ;  /* 0x000000ffff067224 */ /* 0x004fca00078e0086 */
[----:B---3--:R2:W-:Y:S01]  /*7d00*/  @P5 STG.E.64 [R232.64], R10 ;  /* 0x0000000ae8005986 */ /* 0x0085e2000c101b10 */
[----:B------:R-:W-:Y:S01]  /*7d10*/  IMAD.MOV.U32 R7, RZ, RZ, R135 ;  /* 0x000000ffff077224 */ /* 0x000fe200078e0087 */
[----:B-1----:R-:W1:Y:S01]  /*7d20*/  DMUL R8, R8, R196 ;  /* 0x000000c408087228 */ /* 0x002e620000000000 */
[----:B--2---:R-:W-:-:S04]  /*7d30*/  IADD3 R10, P5, R28, UR9, RZ ;  /* 0x000000091c0a7c10 */ /* 0x004fc8000ffbe0ff */
[----:B------:R-:W-:Y:S02]  /*7d40*/  IADD3.X R11, R29, UR8, RZ, P5, !PT ;  /* 0x000000081d0b7c10 */ /* 0x000fe4000affe4ff */
[----:B------:R-:W-:Y:S01]  /*7d50*/  ISETP.LT.AND P5, PT, R4, c[0x0][0x160], !P3 ;  /* 0x0000580004007a0c */ /* 0x000fe20005fa1270 */
[----:B-1----:R-:W1:-:S07]  /*7d60*/  DFMA R8, R6, R194, R8 ;  /* 0x000000c20608722b */ /* 0x002e4e0000000008 */
[----:B-1----:R1:W-:Y:S05]  /*7d70*/  @P4 STG.E.64 [R10.64], R8 ;  /* 0x000000080a004986 */ /* 0x0023ea000c101b10 */
[----:B------:R2:W3:Y:S01]  /*7d80*/  @P5 LDG.E.LTC128B.64 R164, [R26.64] ;  /* 0x000000101aa45981 */ /* 0x0004e2000c1e1b20 */
[----:B------:R-:W-:Y:S02]  /*7d90*/  IADD3 R32, P4, R20, R166, RZ ;  /* 0x000000a614207210 */ /* 0x000fe40007f9e0ff */
[----:B------:R-:W-:-:S03]  /*7da0*/  ISETP.LT.AND P6, PT, R4, c[0x0][0x160], !P2 ;  /* 0x0000580004007a0c */ /* 0x000fc600057c1270 */
[----:B------:R-:W-:Y:S01]  /*7db0*/  IMAD.X R33, R21, 0x1, R0, P4 ;  /* 0x0000000115217824 */ /* 0x000fe200020e0600 */
[----:B------:R-:W-:-:S05]  /*7dc0*/  IADD3 R28, P4, R32, R166, RZ ;  /* 0x000000a6201c7210 */ /* 0x000fca0007f9e0ff */
[----:B------:R-:W-:Y:S01]  /*7dd0*/  IMAD.X R29, R33, 0x1, R0, P4 ;  /* 0x00000001211d7824 */ /* 0x000fe200020e0600 */
[----:B------:R-:W-:-:S03]  /*7de0*/  IADD3 R36, P4, R28, R166, RZ ;  /* 0x000000a61c247210 */ /* 0x000fc60007f9e0ff */
[----:B------:R-:W3:Y:S02]  /*7df0*/  @P6 LDG.E.LTC128B.64 R162, [R24.64] ;  /* 0x0000001018a26981 */ /* 0x000ee4000c1e1b20 */
[----:B------:R-:W-:Y:S01]  /*7e00*/  IMAD.X R37, R29, 0x1, R0, P4 ;  /* 0x000000011d257824 */ /* 0x000fe200020e0600 */
[----:B------:R-:W-:-:S05]  /*7e10*/  IADD3 R38, P4, R26, R168, RZ ;  /* 0x000000a81a267210 */ /* 0x000fca0007f9e0ff */
[----:B------:R-:W-:Y:S01]  /*7e20*/  IMAD.X R39, R27, 0x1, R167, P4 ;  /* 0x000000011b277824 */ /* 0x000fe200020e06a7 */
[----:B--2---:R-:W-:Y:S01]  /*7e30*/  IADD3 R26, P4, R38, R168, RZ ;  /* 0x000000a8261a7210 */ /* 0x004fe20007f9e0ff */
[----:B------:R-:W-:-:S04]  /*7e40*/  IMAD.WIDE.U32 R200, R4, c[0x0][0x260], R200 ;  /* 0x0000980004c87a25 */ /* 0x000fc800078e00c8 */
[----:B------:R-:W-:Y:S01]  /*7e50*/  IMAD.X R27, R39, 0x1, R167, P4 ;  /* 0x00000001271b7824 */ /* 0x000fe200020e06a7 */
[----:B------:R-:W-:Y:S01]  /*7e60*/  IADD3 R40, P4, R26, R168, RZ ;  /* 0x000000a81a287210 */ /* 0x000fe20007f9e0ff */
[----:B------:R-:W-:-:S04]  /*7e70*/  IMAD.WIDE.U32 R14, R4, c[0x0][0x260], R14 ;  /* 0x00009800040e7a25 */ /* 0x000fc800078e000e */
[----:B------:R-:W-:Y:S01]  /*7e80*/  IMAD.X R41, R27, 0x1, R167, P4 ;  /* 0x000000011b297824 */ /* 0x000fe200020e06a7 */
[----:B------:R-:W-:Y:S01]  /*7e90*/  IADD3 R42, P4, R132, R200, RZ ;  /* 0x000000c8842a7210 */ /* 0x000fe20007f9e0ff */
[----:B------:R-:W-:-:S03]  /*7ea0*/  IMAD.WIDE.U32 R16, R4, c[0x0][0x260], R16 ;  /* 0x0000980004107a25 */ /* 0x000fc600078e0010 */
[----:B------:R-:W-:Y:S02]  /*7eb0*/  IADD3.X R43, R133, R201, R2, P4, !PT ;  /* 0x000000c9852b7210 */ /* 0x000fe400027fe402 */
[----:B------:R-:W-:Y:S01]  /*7ec0*/  IADD3 R44, P4, R132, R14, RZ ;  /* 0x0000000e842c7210 */ /* 0x000fe20007f9e0ff */
[----:B------:R-:W-:-:S03]  /*7ed0*/  IMAD.WIDE.U32 R198, R4, c[0x0][0x260], R198 ;  /* 0x0000980004c67a25 */ /* 0x000fc600078e00c6 */
[----:B------:R-:W-:Y:S02]  /*7ee0*/  IADD3.X R45, R133, R2, R15, P4, !PT ;  /* 0x00000002852d7210 */ /* 0x000fe400027fe40f */
[----:B------:R-:W-:-:S04]  /*7ef0*/  IADD3 R46, P4, R132, R16, RZ ;  /* 0x00000010842e7210 */ /* 0x000fc80007f9e0ff */
[----:B------:R-:W-:Y:S02]  /*7f00*/  IADD3.X R47, R133, R2, R17, P4, !PT ;  /* 0x00000002852f7210 */ /* 0x000fe400027fe411 */
[----:B------:R-:W-:-:S04]  /*7f10*/  IADD3 R132, P4, R132, R198, RZ ;  /* 0x000000c684847210 */ /* 0x000fc80007f9e0ff */
[----:B------:R-:W-:Y:S02]  /*7f20*/  IADD3.X R133, R133, R2, R199, P4, !PT ;  /* 0x0000000285857210 */ /* 0x000fe400027fe4c7 */
[----:B------:R-:W-:-:S13]  /*7f30*/  ISETP.LT.AND P4, PT, R4, c[0x0][0x160], !P1 ;  /* 0x0000580004007a0c */ /* 0x000fda0004f81270 */
[----:B------:R-:W2:Y:S01]  /*7f40*/  @P4 LDG.E.LTC128B.64 R160, [R22.64] ;  /* 0x0000001016a04981 */ /* 0x000ea2000c1e1b20 */
[----:B------:R-:W-:Y:S02]  /*7f50*/  P2R R2, PR, RZ, 0x10 ;  /* 0x00000010ff027803 */ /* 0x000fe40000000000 */
[----:B------:R-:W-:Y:S02]  /*7f60*/  ISETP.LT.AND P4, PT, R4, c[0x0][0x160], !P0 ;  /* 0x0000580004007a0c */ /* 0x000fe40004781270 */
[C---:B------:R-:W-:Y:S02]  /*7f70*/  IADD3 R6, R171.reuse, 0x19, RZ ;  /* 0x00000019ab067810 */ /* 0x040fe40007ffe0ff */
[----:B------:R-:W-:Y:S02]  /*7f80*/  P2R R0, PR, RZ, 0x40 ;  /* 0x00000040ff007803 */ /* 0x000fe40000000000 */
[----:B------:R-:W-:Y:S02]  /*7f90*/  ISETP.LT.AND P6, PT, R6, c[0x0][0x160], !P3 ;  /* 0x0000580006007a0c */ /* 0x000fe40005fc1270 */
[----:B------:R-:W-:-:S02]  /*7fa0*/  IADD3 R5, R171, 0x1a, RZ ;  /* 0x0000001aab057810 */ /* 0x000fc40007ffe0ff */
[----:B------:R-:W-:Y:S02]  /*7fb0*/  IADD3 R171, R171, 0x1b, RZ ;  /* 0x0000001babab7810 */ /* 0x000fe40007ffe0ff */
[----:B------:R-:W-:Y:S01]  /*7fc0*/  P2R R4, PR, RZ, 0x10 ;  /* 0x00000010ff047803 */ /* 0x000fe20000000000 */
[----:B------:R-:W2:Y:S01]  /*7fd0*/  @P4 LDG.E.LTC128B.64 R158, [R20.64] ;  /* 0x00000010149e4981 */ /* 0x000ea2000c1e1b20 */
[----:B------:R-:W-:Y:S02]  /*7fe0*/  ISETP.LT.AND P4, PT, R5, c[0x0][0x160], !P3 ;  /* 0x0000580005007a0c */ /* 0x000fe40005f81270 */
[----:B------:R-:W-:Y:S02]  /*7ff0*/  ISETP.LT.AND P3, PT, R171, c[0x0][0x160], !P3 ;  /* 0x00005800ab007a0c */ /* 0x000fe40005f61270 */
[----:B-1----:R-:W-:Y:S01]  /*8000*/  P2R R10, PR, RZ, 0x40 ;  /* 0x00000040ff0a7803 */ /* 0x002fe20000000000 */
[----:B------:R-:W2:Y:S01]  /*8010*/  @P6 LDG.E.LTC128B.64 R156, [R30.64] ;  /* 0x000000101e9c6981 */ /* 0x000ea2000c1e1b20 */
[----:B------:R-:W-:-:S02]  /*8020*/  P2R R11, PR, RZ, 0x8 ;  /* 0x00000008ff0b7803 */ /* 0x000fc40000000000 */
[----:B------:R-:W-:Y:S02]  /*8030*/  ISETP.LT.AND P3, PT, R6, c[0x0][0x160], !P2 ;  /* 0x0000580006007a0c */ /* 0x000fe40005761270 */
[----:B------:R-:W-:Y:S02]  /*8040*/  P2R R3, PR, RZ, 0x20 ;  /* 0x00000020ff037803 */ /* 0x000fe40000000000 */
[----:B------:R-:W-:Y:S02]  /*8050*/  ISETP.LT.AND P6, PT, R5, c[0x0][0x160], !P2 ;  /* 0x0000580005007a0c */ /* 0x000fe400057c1270 */
[----:B------:R-:W-:Y:S02]  /*8060*/  ISETP.LT.AND P2, PT, R171, c[0x0][0x160], !P2 ;  /* 0x00005800ab007a0c */ /* 0x000fe40005741270 */
[----:B------:R-:W-:Y:S02]  /*8070*/  ISETP.LT.AND P5, PT, R5, c[0x0][0x160], !P1 ;  /* 0x0000580005007a0c */ /* 0x000fe40004fa1270 */
[----:B------:R-:W-:-:S02]  /*8080*/  P2R R9, PR, RZ, 0x8 ;  /* 0x00000008ff097803 */ /* 0x000fc40000000000 */
[----:B------:R-:W-:Y:S02]  /*8090*/  P2R R15, PR, RZ, 0x10 ;  /* 0x00000010ff0f7803 */ /* 0x000fe40000000000 */
[C---:B------:R-:W-:Y:S02]  /*80a0*/  ISETP.LT.AND P3, PT, R6.reuse, c[0x0][0x160], !P1 ;  /* 0x0000580006007a0c */ /* 0x040fe40004f61270 */
[----:B------:R-:W-:Y:S01]  /*80b0*/  ISETP.LT.AND P4, PT, R6, c[0x0][0x160], !P0 ;  /* 0x0000580006007a0c */ /* 0x000fe20004781270 */
[----:B------:R-:W2:Y:S01]  /*80c0*/  @P6 LDG.E.LTC128B.64 R146, [R28.64] ;  /* 0x000000101c926981 */ /* 0x000ea2000c1e1b20 */
[----:B------:R-:W-:Y:S02]  /*80d0*/  P2R R14, PR, RZ, 0x4 ;  /* 0x00000004ff0e7803 */ /* 0x000fe40000000000 */
[----:B------:R-:W-:Y:S02]  /*80e0*/  P2R R6, PR, RZ, 0x20 ;  /* 0x00000020ff067803 */ /* 0x000fe40000000000 */
[----:B------:R-:W-:-:S02]  /*80f0*/  P2R R17, PR, RZ, 0x20 ;  /* 0x00000020ff117803 */ /* 0x000fc40000000000 */
[----:B------:R-:W-:Y:S02]  /*8100*/  ISETP.LT.AND P2, PT, R5, c[0x0][0x160], !P0 ;  /* 0x0000580005007a0c */ /* 0x000fe40004741270 */
[----:B------:R-:W-:Y:S01]  /*8110*/  ISETP.NE.AND P5, PT, R9, RZ, PT ;  /* 0x000000ff0900720c */ /* 0x000fe20003fa5270 */
[----:B------:R-:W2:Y:S01]  /*8120*/  @P3 LDG.E.LTC128B.64 R152, [R32.64] ;  /* 0x0000001020983981 */ /* 0x000ea2000c1e1b20 */
[----:B------:R-:W-:Y:S02]  /*8130*/  P2R R8, PR, RZ, 0x8 ;  /* 0x00000008ff087803 */ /* 0x000fe40000000000 */
[----:B------:R-:W-:Y:S01]  /*8140*/  P2R R16, PR, RZ, 0x10 ;  /* 0x00000010ff107803 */ /* 0x000fe20000000000 */
[----:B------:R-:W2:Y:S01]  /*8150*/  @P4 LDG.E.LTC128B.64 R150, [R34.64] ;  /* 0x0000001022964981 */ /* 0x000ea2000c1e1b20 */
[----:B------:R-:W-:Y:S02]  /*8160*/  P2R R5, PR, RZ, 0x4 ;  /* 0x00000004ff057803 */ /* 0x000fe40000000000 */
[----:B------:R-:W-:-:S02]  /*8170*/  ISETP.LT.AND P1, PT, R171, c[0x0][0x160], !P1 ;  /* 0x00005800ab007a0c */ /* 0x000fc40004f21270 */
[----:B------:R-:W-:Y:S01]  /*8180*/  ISETP.LT.AND P0, PT, R171, c[0x0][0x160], !P0 ;  /* 0x00005800ab007a0c */ /* 0x000fe20004701270 */
[----:B------:R-:W2:Y:S01]  /*8190*/  @P2 LDG.E.LTC128B.64 R142, [R174.64] ;  /* 0x00000010ae8e2981 */ /* 0x000ea2000c1e1b20 */
[----:B------:R-:W-:Y:S02]  /*81a0*/  ISETP.NE.AND P4, PT, R15, RZ, PT ;  /* 0x000000ff0f00720c */ /* 0x000fe40003f85270 */
[----:B------:R-:W-:Y:S01]  /*81b0*/  ISETP.NE.AND P2, PT, R14, RZ, PT ;  /* 0x000000ff0e00720c */ /* 0x000fe20003f45270 */
[----:B------:R-:W2:Y:S01]  /*81c0*/  @P5 LDG.E.LTC128B.64 R154, [R38.64] ;  /* 0x00000010269a5981 */ /* 0x000ea2000c1e1b20 */
[----:B------:R-:W-:Y:S02]  /*81d0*/  ISETP.NE.AND P3, PT, R11, RZ, PT ;  /* 0x000000ff0b00720c */ /* 0x000fe40003f65270 */
[----:B------:R-:W-:-:S03]  /*81e0*/  ISETP.NE.AND P5, PT, R17, RZ, PT ;  /* 0x000000ff1100720c */ /* 0x000fc60003fa5270 */
[----:B------:R-:W2:Y:S04]  /*81f0*/  @P1 LDG.E.LTC128B.64 R136, [R178.64] ;  /* 0x00000010b2881981 */ /* 0x000ea8000c1e1b20 */
[----:B------:R-:W2:Y:S04]  /*8200*/  @P4 LDG.E.LTC128B.64 R148, [R210.64] ;  /* 0x00000010d2944981 */ /* 0x000ea8000c1e1b20 */
[----:B------:R-:W2:Y:S04]  /*8210*/  @P3 LDG.E.LTC128B.64 R140, [R36.64] ;  /* 0x00000010248c3981 */ /* 0x000ea8000c1e1b20 */
[----:B------:R-:W2:Y:S04]  /*8220*/  @P2 LDG.E.LTC128B.64 R138, [R182.64] ;  /* 0x00000010b68a2981 */ /* 0x000ea8000c1e1b20 */
[----:B------:R-:W2:Y:S04]  /*8230*/  @P5 LDG.E.LTC128B.64 R144, [R26.64] ;  /* 0x000000101a905981 */ /* 0x000ea8000c1e1b20 */
[----:B------:R-:W2:Y:S04]  /*8240*/  @P0 LDG.E.LTC128B.64 R134, [R40.64] ;  /* 0x0000001028860981 */ /* 0x000ea8000c1e1b20 */
[----:B------:R-:W-:Y:S01]  /*8250*/  BAR.SYNC.DEFER_BLOCKING 0x0 ;  /* 0x0000000000007b1d */ /* 0x000fe20000010000 */
[----:B------:R-:W-:-:S05]  /*8260*/  P2R R7, PR, RZ, 0x40 ;  /* 0x00000040ff077803 */ /* 0x000fca0000000000 */
        /* <DEDUP_REMOVED lines=8> */
[----:B------:R-:W-:Y:S01]  /*82f0*/  BAR.SYNC.DEFER_BLOCKING 0x0 ;  /* 0x0000000000007b1d */ /* 0x000fe20000010000 */
[----:B------:R-:W-:-:S02]  /*8300*/  ISETP.NE.AND P6, PT, R2, RZ, PT ;  /* 0x000000ff0200720c */ /* 0x000fc40003fc5270 */
[----:B------:R-:W-:-:S03]  /*8310*/  ISETP.NE.AND P5, PT, R3, RZ, PT ;  /* 0x000000ff0300720c */ /* 0x000fc60003fa5270 */
[----:B------:R-:W1:Y:S02]  /*8320*/  LDS.64 R2, [R170] ;  /* 0x00000000aa027984 */ /* 0x000e640000000a00 */
[----:B-1----:R-:W3:-:S06]  /*8330*/  DMUL R2, R2, R196 ;  /* 0x000000c402027228 */ /* 0x002ecc0000000000 */
[----:B---3--:R-:W1:-:S07]  /*8340*/  DFMA R2, R164, R194, R2 ;  /* 0x000000c2a402722b */ /* 0x008e4e0000000002 */
[----:B-1----:R-:W-:Y:S04]  /*8350*/  @P5 STG.E.64 [R42.64], R2 ;  /* 0x000000022a005986 */ /* 0x002fe8000c101b10 */
[----:B------:R-:W1:Y:S01]  /*8360*/  LDS.64 R2, [R170+0x100] ;  /* 0x00010000aa027984 */ /* 0x000e620000000a00 */
[----:B------:R-:W-:Y:S02]  /*8370*/  P2R R15, PR, RZ, 0x10 ;  /* 0x00000010ff0f7803 */ /* 0x000fe40000000000 */
[----:B------:R-:W-:Y:S01]  /*8380*/  ISETP.NE.AND P4, PT, R0, RZ, PT ;  /* 0x000000ff0000720c */ /* 0x000fe20003f85270 */
[----:B-1----:R-:W1:-:S06]  /*8390*/  DMUL R2, R2, R196 ;  /* 0x000000c402027228 */ /* 0x002e4c0000000000 */
[----:B-1----:R-:W1:-:S07]  /*83a0*/  DFMA R2, R162, R194, R2 ;  /* 0x000000c2a202722b */ /* 0x002e4e0000000002 */
[----:B-1----:R-:W-:Y:S04]  /*83b0*/  @P4 STG.E.64 [R44.64], R2 ;  /* 0x000000022c004986 */ /* 0x002fe8000c101b10 */
[----:B------:R-:W1:Y:S02]  /*83c0*/  LDS.64 R2, [R170+0x200] ;  /* 0x00020000aa027984 */ /* 0x000e640000000a00 */
[----:B-1----:R-:W2:-:S06]  /*83d0*/  DMUL R2, R2, R196 ;  /* 0x000000c402027228 */ /* 0x002e8c0000000000 */
[----:B--2---:R-:W1:-:S07]  /*83e0*/  DFMA R2, R160, R194, R2 ;  /* 0x000000c2a002722b */ /* 0x004e4e0000000002 */
[----:B-1----:R-:W-:Y:S04]  /*83f0*/  @P6 STG.E.64 [R46.64], R2 ;  /* 0x000000022e006986 */ /* 0x002fe8000c101b10 */
[----:B------:R-:W1:Y:S01]  /*8400*/  LDS.64 R2, [R170+0x300] ;  /* 0x00030000aa027984 */ /* 0x000e620000000a00 */
[----:B------:R-:W-:Y:S02]  /*8410*/  ISETP.NE.AND P5, PT, R4, RZ, PT ;  /* 0x000000ff0400720c */ /* 0x000fe40003fa5270 */
[----:B------:R-:W-:Y:S02]  /*8420*/  ISETP.NE.AND P6, PT, R10, RZ, PT ;  /* 0x000000ff0a00720c */ /* 0x000fe40003fc5270 */
[----:B------:R-:W2:Y:S01]  /*8430*/  LDS.64 R10, [R170+0x520] ;  /* 0x00052000aa0a7984 */ /* 0x000ea20000000a00 */
[----:B-1----:R-:W1:-:S06]  /*8440*/  DMUL R2, R2, R196 ;  /* 0x000000c402027228 */ /* 0x002e4c0000000000 */
[----:B-1----:R-:W1:-:S07]  /*8450*/  DFMA R2, R158, R194, R2 ;  /* 0x000000c29e02722b */ /* 0x002e4e0000000002 */
[----:B-1----:R-:W-:Y:S04]  /*8460*/  @P5 STG.E.64 [R132.64], R2 ;  /* 0x0000000284005986 */ /* 0x002fe8000c101b10 */
[----:B------:R-:W1:Y:S01]  /*8470*/  LDS.64 R2, [R170+0x420] ;  /* 0x00042000aa027984 */ /* 0x000e620000000a00 */
[----:B--2---:R-:W2:-:S06]  /*8480*/  DMUL R10, R10, R196 ;  /* 0x000000c40a0a7228 */ /* 0x004e8c0000000000 */
[----:B--2---:R-:W-:-:S04]  /*8490*/  DFMA R10, R154, R194, R10 ;  /* 0x000000c29a0a722b */ /* 0x004fc8000000000a */
[----:B-1----:R-:W1:-:S06]  /*84a0*/  DMUL R2, R2, R196 ;  /* 0x000000c402027228 */ /* 0x002e4c0000000000 */
[----:B-1----:R-:W1:-:S07]  /*84b0*/  DFMA R2, R156, R194, R2 ;  /* 0x000000c29c02722b */ /* 0x002e4e0000000002 */
[----:B-1----:R1:W-:Y:S02]  /*84c0*/  @P6 STG.E.64 [R226.64], R2 ;  /* 0x00000002e2006986 */ /* 0x0023e4000c101b10 */
[----:B-1----:R-:W-:-:S04]  /*84d0*/  IADD3 R2, P5, R42, UR9, RZ ;  /* 0x000000092a027c10 */ /* 0x002fc8000ffbe0ff */
[----:B------:R-:W-:Y:S02]  /*84e0*/  IADD3.X R3, R43, UR8, RZ, P5, !PT ;  /* 0x000000082b037c10 */ /* 0x000fe4000affe4ff */
[----:B------:R-:W-:-:S13]  /*84f0*/  ISETP.NE.AND P5, PT, R9, RZ, PT ;  /* 0x000000ff0900720c */ /* 0x000fda0003fa5270 */
[----:B------:R1:W-:Y:S02]  /*8500*/  @P5 STG.E.64 [R2.64], R10 ;  /* 0x0000000a02005986 */ /* 0x0003e4000c101b10 */
[----:B-1----:R-:W-:-:S04]  /*8510*/  IADD3 R10, P5, R132, UR4, RZ ;  /* 0x00000004840a7c10 */ /* 0x002fc8000ffbe0ff */
[----:B------:R-:W-:Y:S02]  /*8520*/  IADD3.X R11, R133, UR5, RZ, P5, !PT ;  /* 0x00000005850b7c10 */ /* 0x000fe4000affe4ff */
[----:B------:R-:W-:Y:S02]  /*8530*/  ISETP.NE.AND P5, PT, R8, RZ, PT ;  /* 0x000000ff0800720c */ /* 0x000fe40003fa5270 */
[----:B------:R-:W1:Y:S02]  /*8540*/  LDS.64 R8, [R170+0x620] ;  /* 0x00062000aa087984 */ /* 0x000e640000000a00 */
[----:B-1----:R-:W1:-:S06]  /*8550*/  DMUL R8, R8, R196 ;  /* 0x000000c408087228 */ /* 0x002e4c0000000000 */
[----:B-1----:R-:W1:-:S07]  /*8560*/  DFMA R8, R152, R194, R8 ;  /* 0x000000c29808722b */ /* 0x002e4e0000000008 */
[----:B-1----:R-:W-:Y:S04]  /*8570*/  @P5 STG.E.64 [R10.64], R8 ;  /* 0x000000080a005986 */ /* 0x002fe8000c101b10 */
[----:B------:R-:W1:Y:S01]  /*8580*/  LDS.64 R8, [R170+0x720] ;  /* 0x00072000aa087984 */ /* 0x000e620000000a00 */
[----:B------:R-:W-:Y:S02]  /*8590*/  ISETP.NE.AND P6, PT, R16, RZ, PT ;  /* 0x000000ff1000720c */ /* 0x000fe40003fc5270 */
[----:B------:R-:W-:Y:S01]  /*85a0*/  ISETP.NE.AND P4, PT, R15, RZ, PT ;  /* 0x000000ff0f00720c */ /* 0x000fe20003f85270 */
[----:B------:R-:W-:Y:S01]  /*85b0*/  LDS.64 R16, [R170+0xa40] ;  /* 0x000a4000aa107984 */ /* 0x000fe20000000a00 */
[----:B------:R-:W-:-:S03]  /*85c0*/  ISETP.NE.AND P5, PT, R6, RZ, PT ;  /* 0x000000ff0600720c */ /* 0x000fc60003fa5270 */
[----:B------:R-:W-:Y:S01]  /*85d0*/  LDS.64 R14, [R170+0xb40] ;  /* 0x000b4000aa0e7984 */ /* 0x000fe20000000a00 */
[----:B-1----:R-:W1:-:S06]  /*85e0*/  DMUL R8, R8, R196 ;  /* 0x000000c408087228 */ /* 0x002e4c0000000000 */
[----:B-1----:R-:W1:-:S07]  /*85f0*/  DFMA R8, R150, R194, R8 ;  /* 0x000000c29608722b */ /* 0x002e4e0000000008 */
[----:B-1----:R-:W-:Y:S01]  /*8600*/  @P6 STG.E.64 [R224.64], R8 ;  /* 0x00000008e0006986 */ /* 0x002fe2000c101b10 */
[----:B------:R-:W-:-:S03]  /*8610*/  ISETP.NE.AND P6, PT, R5, RZ, PT ;  /* 0x000000ff0500720c */ /* 0x000fc60003fc5270 */
[----:B------:R-:W1:Y:S04]  /*8620*/  LDS.64 R4, [R170+0x840] ;  /* 0x00084000aa047984 */ /* 0x000e680000000a00 */
[----:B------:R-:W-:Y:S01]  /*8630*/  LDS.64 R8, [R170+0xd60] ;  /* 0x000d6000aa087984 */ /* 0x000fe20000000a00 */
[----:B-1----:R-:W1:-:S06]  /*8640*/  DMUL R4, R4, R196 ;  /* 0x000000c404047228 */ /* 0x002e4c0000000000 */
[----:B-1----:R-:W1:-:S07]  /*8650*/  DFMA R4, R148, R194, R4 ;  /* 0x000000c29404722b */ /* 0x002e4e0000000004 */
[----:B-1----:R1:W-:Y:S02]  /*8660*/  @P4 STG.E.64 [R220.64], R4 ;  /* 0x00000004dc004986 */ /* 0x0023e4000c101b10 */
[----:B-1----:R-:W-:-:S04]  /*8670*/  IADD3 R4, P4, R10, UR4, RZ ;  /* 0x000000040a047c10 */ /* 0x002fc8000ff9e0ff */
[----:B------:R-:W-:Y:S02]  /*8680*/  IADD3.X R5, R11, UR5, RZ, P4, !PT ;  /* 0x000000050b057c10 */ /* 0x000fe4000a7fe4ff */
[----:B------:R-:W-:Y:S01]  /*8690*/  ISETP.NE.AND P4, PT, R7, RZ, PT ;  /* 0x000000ff0700720c */ /* 0x000fe20003f85270 */
[----:B------:R-:W-:Y:S04]  /*86a0*/  LDS.64 R10, [R170+0xc60] ;  /* 0x000c6000aa0a7984 */ /* 0x000fe80000000a00 */
[----:B------:R-:W1:Y:S02]  /*86b0*/  LDS.64 R6, [R170+0x940] ;  /* 0x00094000aa067984 */ /* 0x000e640000000a00 */
[----:B-1----:R-:W1:-:S06]  /*86c0*/  DMUL R6, R6, R196 ;  /* 0x000000c406067228 */ /* 0x002e4c0000000000 */
[----:B-1----:R-:W1:-:S07]  /*86d0*/  DFMA R6, R146, R194, R6 ;  /* 0x000000c29206722b */ /* 0x002e4e0000000006 */
[----:B-1----:R1:W-:Y:S04]  /*86e0*/  @P4 STG.E.64 [R4.64], R6 ;  /* 0x0000000604004986 */ /* 0x0023e8000c101b10 */
[----:B------:R-:W2:Y:S04]  /*86f0*/  LDS.64 R6, [R170+0xe60] ;  /* 0x000e6000aa067984 */ /* 0x000ea80000000a00 */
[----:B------:R-:W3:Y:S01]  /*8700*/  LDS.64 R170, [R170+0xf60] ;  /* 0x000f6000aaaa7984 */ /* 0x000ee20000000a00 */
[----:B------:R-:W1:Y:S01]  /*8710*/  DMUL R16, R16, R196 ;  /* 0x000000c410107228 */ /* 0x000e620000000000 */
[----:B------:R-:W-:-:S03]  /*8720*/  IADD3 R2, P4, R2, UR9, RZ ;  /* 0x0000000902027c10 */ /* 0x000fc6000ff9e0ff */
[----:B------:R-:W1:Y:S01]  /*8730*/  DMUL R14, R14, R196 ;  /* 0x000000c40e0e7228 */ /* 0x000e620000000000 */
[----:B------:R-:W-:-:S03]  /*8740*/  IADD3.X R3, R3, UR8, RZ, P4, !PT ;  /* 0x0000000803037c10 */ /* 0x000fc6000a7fe4ff */
[----:B------:R-:W1:-:S04]  /*8750*/  DMUL R10, R10, R196 ;  /* 0x000000c40a0a7228 */ /* 0x000e480000000000 */
[----:B------:R-:W1:-:S04]  /*8760*/  DMUL R8, R8, R196 ;  /* 0x000000c408087228 */ /* 0x000e480000000000 */
[----:B-1----:R-:W1:Y:S01]  /*8770*/  DFMA R16, R144, R194, R16 ;  /* 0x000000c29010722b */ /* 0x002e620000000010 */
[----:B------:R-:W-:-:S03]  /*8780*/  IADD3 R4, P4, R4, UR4, RZ ;  /* 0x0000000404047c10 */ /* 0x000fc6000ff9e0ff */
[----:B------:R-:W-:-:S04]  /*8790*/  DFMA R14, R142, R194, R14 ;  /* 0x000000c28e0e722b */ /* 0x000fc8000000000e */
[----:B------:R-:W-:Y:S01]  /*87a0*/  DFMA R10, R140, R194, R10 ;  /* 0x000000c28c0a722b */ /* 0x000fe2000000000a */
[----:B------:R-:W-:-:S03]  /*87b0*/  IADD3.X R5, R5, UR5, RZ, P4, !PT ;  /* 0x0000000505057c10 */ /* 0x000fc6000a7fe4ff */
[----:B------:R-:W-:-:S04]  /*87c0*/  DFMA R8, R138, R194, R8 ;  /* 0x000000c28a08722b */ /* 0x000fc80000000008 */
[----:B--2---:R-:W2:Y:S01]  /*87d0*/  DMUL R6, R6, R196 ;  /* 0x000000c406067228 */ /* 0x004ea20000000000 */
[----:B-1----:R1:W-:Y:S05]  /*87e0*/  @P5 STG.E.64 [R2.64], R16 ;  /* 0x0000001002005986 */ /* 0x0023ea000c101b10 */
[----:B--2---:R-:W2:Y:S01]  /*87f0*/  DFMA R6, R136, R194, R6 ;  /* 0x000000c28806722b */ /* 0x004ea20000000006 */
[----:B------:R1:W-:Y:S04]  /*8800*/  @P6 STG.E.64 [R216.64], R14 ;  /* 0x0000000ed8006986 */ /* 0x0003e8000c101b10 */
[----:B------:R1:W-:Y:S01]  /*8810*/  @P3 STG.E.64 [R4.64], R10 ;  /* 0x0000000a04003986 */ /* 0x0003e2000c101b10 */
[----:B---3--:R-:W3:-:S03]  /*8820*/  DMUL R170, R170, R196 ;  /* 0x000000c4aaaa7228 */ /* 0x008ec60000000000 */
[----:B------:R1:W-:Y:S04]  /*8830*/  @P2 STG.E.64 [R12.64], R8 ;  /* 0x000000080c002986 */ /* 0x0003e8000c101b10 */
[----:B--2---:R2:W-:Y:S01]  /*8840*/  @P1 STG.E.64 [R18.64], R6 ;  /* 0x0000000612001986 */ /* 0x0045e2000c101b10 */
[----:B---3--:R2:W3:Y:S01]  /*8850*/  DFMA R134, R134, R194, R170 ;  /* 0x000000c28686722b */ /* 0x0084e200000000aa */
[----:B-1----:R-:W-:-:S04]  /*8860*/  IADD3 R2, P1, R2, UR9, RZ ;  /* 0x0000000902027c10 */ /* 0x002fc8000ff3e0ff */
[----:B------:R-:W-:Y:S01]  /*8870*/  IADD3.X R3, R3, UR8, RZ, P1, !PT ;  /* 0x0000000803037c10 */ /* 0x000fe20008ffe4ff */
[----:B------:R-:W-:Y:S05]  /*8880*/  @!P0 BRA `(.L_x_54) ;  /* 0x0000203000008947 */ /* 0x000fea0003800000 */
[----:B---3--:R1:W-:Y:S01]  /*8890*/  STG.E.64 [R2.64], R134 ;  /* 0x0000008602007986 */ /* 0x0083e2000c101b10 */
[----:B------:R-:W-:Y:S05]  /*88a0*/  BRA `(.L_x_54) ;  /* 0x0000201000007947 */ /* 0x000fea0003800000 */
.L_x_53:
[----:B------:R-:W-:Y:S01]  /*88b0*/  BAR.SYNC.DEFER_BLOCKING 0x0 ;  /* 0x0000000000007b1d */ /* 0x000fe20000010000 */
[C---:B------:R-:W-:Y:S01]  /*88c0*/  ISETP.GE.AND P3, PT, R134.reuse, c[0x0][0x164], PT ;  /* 0x0000590086007a0c */ /* 0x040fe20003f66270 */
[----:B------:R-:W-:Y:S01]  /*88d0*/  IMAD.MOV.U32 R3, RZ, RZ, c[0x0][0x260] ;  /* 0x00009800ff037624 */ /* 0x000fe200078e00ff */
[----:B------:R-:W-:Y:S02]  /*88e0*/  IADD3 R2, R134, 0x20, RZ ;  /* 0x0000002086027810 */ /* 0x000fe40007ffe0ff */
[----:B------:R-:W-:Y:S01]  /*88f0*/  ISETP.LT.AND P2, PT, R171, c[0x0][0x160], !P3 ;  /* 0x00005800ab007a0c */ /* 0x000fe20005f41270 */
[----:B------:R-:W-:Y:S02]  /*8900*/  ULDC.64 UR6, c[0x0][0x290] ;  /* 0x0000a40000067ab9 */ /* 0x000fe40000000a00 */
[----:B------:R-:W-:-:S02]  /*8910*/  ULDC.64 UR4, c[0x0][0x288] ;  /* 0x0000a20000047ab9 */ /* 0x000fc40000000a00 */
[----:B------:R-:W-:-:S04]  /*8920*/  UIADD3 UR9, UP0, UR6, UR4, URZ ;  /* 0x0000000406097290 */ /* 0x000fc8000ff1e03f */
[----:B------:R-:W-:Y:S02]  /*8930*/  UIADD3.X UR8, UR7, UR5, URZ, UP0, !UPT ;  /* 0x0000000507087290 */ /* 0x000fe400087fe43f */
[----:B------:R-:W-:-:S04]  /*8940*/  UIADD3 UR4, UP0, UR6, -UR4, URZ ;  /* 0x8000000406047290 */ /* 0x000fc8000ff1e03f */
[----:B------:R-:W-:Y:S01]  /*8950*/  UIADD3.X UR5, UR7, ~UR5, URZ, UP0, !UPT ;  /* 0x8000000507057290 */ /* 0x000fe200087fe43f */
[----:B------:R1:W-:Y:S04]  /*8960*/  STS.128 [R169.X16], R4 ;  /* 0x00000004a9007388 */ /* 0x0003e8000000cc00 */
[----:B------:R2:W-:Y:S04]  /*8970*/  STS.128 [R169.X16+0x40], R8 ;  /* 0x00004008a9007388 */ /* 0x0005e8000000cc00 */
[----:B------:R3:W-:Y:S04]  /*8980*/  STS.128 [R169.X16+0x80], R12 ;  /* 0x0000800ca9007388 */ /* 0x0007e8000000cc00 */
[----:B------:R-:W-:Y:S04]  /*8990*/  STS.128 [R169.X16+0xc0], R16 ;  /* 0x0000c010a9007388 */ /* 0x000fe8000000cc00 */
[----:B------:R4:W-:Y:S04]  /*89a0*/  STS.128 [R169.X16+0x100], R20 ;  /* 0x00010014a9007388 */ /* 0x0009e8000000cc00 */
[----:B------:R-:W-:Y:S04]  /*89b0*/  STS.128 [R169.X16+0x140], R24 ;  /* 0x00014018a9007388 */ /* 0x000fe8000000cc00 */
[----:B------:R4:W-:Y:S04]  /*89c0*/  STS.128 [R169.X16+0x180], R28 ;  /* 0x0001801ca9007388 */ /* 0x0009e8000000cc00 */
[----:B------:R4:W-:Y:S01]  /*89d0*/  STS.128 [R169.X16+0x1c0], R32 ;  /* 0x0001c020a9007388 */ /* 0x0009e2000000cc00 */
[----:B-1----:R-:W-:-:S03]  /*89e0*/  SHF.R.S32.HI R5, RZ, 0x1f, R171 ;  /* 0x0000001fff057819 */ /* 0x002fc600000114ab */
[----:B------:R-:W-:Y:S01]  /*89f0*/  BAR.SYNC.DEFER_BLOCKING 0x0 ;  /* 0x0000000000007b1d */ /* 0x000fe20000010000 */
[----:B------:R-:W-:Y:S02]  /*8a00*/  IADD3 R4, R134, 0x40, RZ ;  /* 0x0000004086047810 */ /* 0x000fe40007ffe0ff */
[----:B--2---:R-:W-:Y:S01]  /*8a10*/  IADD3 R8, P0, R220, c[0x0][0x288], RZ ;  /* 0x0000a200dc087a10 */ /* 0x004fe20007f1e0ff */
[----:B------:R-:W-:Y:S01]  /*8a20*/  IMAD R5, R5, c[0x0][0x260], RZ ;  /* 0x0000980005057a24 */ /* 0x000fe200078e02ff */
[----:B------:R-:W-:Y:S02]  /*8a30*/  IADD3 R134, R134, 0x60, RZ ;  /* 0x0000006086867810 */ /* 0x000fe40007ffe0ff */
[----:B------:R-:W-:Y:S01]  /*8a40*/  IADD3.X R9, R201, c[0x0][0x28c], RZ, P0, !PT ;  /* 0x0000a300c9097a10 */ /* 0x000fe200007fe4ff */
[----:B---3--:R-:W-:Y:S02]  /*8a50*/  IMAD.MOV.U32 R14, RZ, RZ, R220 ;  /* 0x000000ffff0e7224 */ /* 0x008fe400078e00dc */
[----:B------:R-:W-:-:S02]  /*8a60*/  IMAD.MOV.U32 R15, RZ, RZ, R201 ;  /* 0x000000ffff0f7224 */ /* 0x000fc400078e00c9 */
[----:B------:R-:W-:-:S04]  /*8a70*/  IMAD.WIDE.U32 R6, R171, c[0x0][0x260], R8 ;  /* 0x00009800ab067a25 */ /* 0x000fc800078e0008 */
[----:B------:R-:W-:-:S04]  /*8a80*/  IMAD.WIDE.U32 R12, R171, c[0x0][0x260], R14 ;  /* 0x00009800ab0c7a25 */ /* 0x000fc800078e000e */
[----:B------:R-:W-:Y:S01]  /*8a90*/  IMAD R5, R171, c[0x0][0x264], R5 ;  /* 0x00009900ab057a24 */ /* 0x000fe200078e0205 */
[C---:B----4-:R-:W-:Y:S02]  /*8aa0*/  IADD3 R20, P1, R132.reuse, R12, RZ ;  /* 0x0000000c84147210 */ /* 0x050fe40007f3e0ff */
[----:B------:R-:W-:Y:S01]  /*8ab0*/  IADD3 R28, P0, R132, R6, RZ ;  /* 0x00000006841c7210 */ /* 0x000fe20007f1e0ff */
[----:B------:R-:W1:Y:S01]  /*8ac0*/  LDS.64 R10, [R170] ;  /* 0x00000000aa0a7984 */ /* 0x000e620000000a00 */
[C---:B------:R-:W-:Y:S02]  /*8ad0*/  IADD3.X R21, R133.reuse, R13, R5, P1, !PT ;  /* 0x0000000d85157210 */ /* 0x040fe40000ffe405 */
[----:B------:R-:W-:Y:S01]  /*8ae0*/  IADD3.X R29, R133, R5, R7, P0, !PT ;  /* 0x00000005851d7210 */ /* 0x000fe200007fe407 */
[----:B------:R-:W2:Y:S01]  /*8af0*/  LDS.64 R22, [R170+0x100] ;  /* 0x00010000aa167984 */ /* 0x000ea20000000a00 */
[----:B------:R-:W-:Y:S01]  /*8b00*/  IADD3 R12, P0, R8, c[0x0][0x288], RZ ;  /* 0x0000a200080c7a10 */ /* 0x000fe20007f1e0ff */
[----:B------:R-:W-:-:S02]  /*8b10*/  IMAD.WIDE.U32 R6, R171, R3, c[0x0][0x290] ;  /* 0x0000a400ab067625 */ /* 0x000fc400078e0003 */
[----:B------:R-:W3:Y:S01]  /*8b20*/  LDS.64 R26, [R170+0x200] ;  /* 0x00020000aa1a7984 */ /* 0x000ee20000000a00 */
[----:B------:R-:W-:Y:S01]  /*8b30*/  IADD3.X R13, R9, c[0x0][0x28c], RZ, P0, !PT ;  /* 0x0000a300090d7a10 */ /* 0x000fe200007fe4ff */
[----:B------:R-:W-:Y:S01]  /*8b40*/  IMAD.IADD R0, R5, 0x1, R7 ;  /* 0x0000000105007824 */ /* 0x000fe200078e0207 */
[----:B------:R-:W-:Y:S01]  /*8b50*/  IADD3 R18, P1, P0, R132, R220, R6 ;  /* 0x000000dc84127210 */ /* 0x000fe2000783e006 */
[----:B------:R-:W-:Y:S02]  /*8b60*/  LDS.64 R24, [R170+0x300] ;  /* 0x00030000aa187984 */ /* 0x000fe40000000a00 */
[----:B------:R-:W-:Y:S01]  /*8b70*/  IMAD.WIDE.U32 R32, R171, c[0x0][0x260], R12 ;  /* 0x00009800ab207a25 */ /* 0x000fe200078e000c */
[----:B------:R-:W-:Y:S01]  /*8b80*/  IADD3.X R19, R133, R201, R0, P1, P0 ;  /* 0x000000c985137210 */ /* 0x000fe20000fe0400 */
[----:B------:R-:W4:Y:S04]  /*8b90*/  LDS.64 R30, [R170+0x420] ;  /* 0x00042000aa1e7984 */ /* 0x000f280000000a00 */
[----:B------:R-:W4:Y:S01]  /*8ba0*/  LDS.64 R136, [R170+0x620] ;  /* 0x00062000aa887984 */ /* 0x000f220000000a00 */
[----:B-1----:R-:W1:-:S04]  /*8bb0*/  DMUL R10, R10, R196 ;  /* 0x000000c40a0a7228 */ /* 0x002e480000000000 */
[----:B--2---:R-:W2:-:S03]  /*8bc0*/  DMUL R34, R22, R196 ;  /* 0x000000c416227228 */ /* 0x004e860000000000 */
[----:B-1----:R1:W-:Y:S01]  /*8bd0*/  @P2 STG.E.64 [R20.64], R10 ;  /* 0x0000000a14002986 */ /* 0x0023e2000c101b10 */
[----:B------:R-:W-:Y:S01]  /*8be0*/  ISETP.GE.AND P2, PT, R2, c[0x0][0x164], PT ;  /* 0x0000590002007a0c */ /* 0x000fe20003f46270 */
[-C--:B---3--:R-:W3:Y:S01]  /*8bf0*/  DMUL R140, R26, R196.reuse ;  /* 0x000000c41a8c7228 */ /* 0x088ee20000000000 */
[----:B------:R-:W-:Y:S02]  /*8c00*/  IADD3 R2, P1, R6, c[0x0][0x290], RZ ;  /* 0x0000a40006027a10 */ /* 0x000fe40007f3e0ff */
[----:B------:R-:W-:Y:S01]  /*8c10*/  ISETP.LT.AND P0, PT, R171, c[0x0][0x160], !P2 ;  /* 0x00005800ab007a0c */ /* 0x000fe20005701270 */
[----:B----4-:R-:W-:-:S04]  /*8c20*/  DMUL R30, R30, R196 ;  /* 0x000000c41e1e7228 */ /* 0x010fc80000000000 */
[----:B------:R-:W-:-:S08]  /*8c30*/  DMUL R136, R136, R196 ;  /* 0x000000c488887228 */ /* 0x000fd00000000000 */
[----:B--2---:R-:W-:Y:S04]  /*8c40*/  @P0 STG.E.64 [R28.64], R34 ;  /* 0x000000221c000986 */ /* 0x004fe8000c101b10 */
[----:B------:R-:W2:Y:S01]  /*8c50*/  LDS.64 R34, [R170+0x520] ;  /* 0x00052000aa227984 */ /* 0x000ea20000000a00 */
[----:B-1----:R-:W-:-:S04]  /*8c60*/  IADD3 R10, P4, R12, c[0x0][0x288], RZ ;  /* 0x0000a2000c0a7a10 */ /* 0x002fc80007f9e0ff */
[----:B------:R-:W-:Y:S02]  /*8c70*/  IADD3.X R11, R13, c[0x0][0x28c], RZ, P4, !PT ;  /* 0x0000a3000d0b7a10 */ /* 0x000fe400027fe4ff */
[----:B------:R-:W-:-:S03]  /*8c80*/  IADD3 R16, P5, P4, R132, R10, R6 ;  /* 0x0000000a84107210 */ /* 0x000fc60007cbe006 */
[----:B------:R-:W-:Y:S01]  /*8c90*/  IMAD.WIDE.U32 R138, R171, c[0x0][0x260], R10 ;  /* 0x00009800ab8a7a25 */ /* 0x000fe200078e000a */
[C---:B------:R-:W-:Y:S02]  /*8ca0*/  IADD3.X R17, R133.reuse, R11, R0, P5, P4 ;  /* 0x0000000b85117210 */ /* 0x040fe40002fe8400 */
[----:B------:R-:W-:Y:S02]  /*8cb0*/  IADD3 R6, P5, P4, R132, R220, R2 ;  /* 0x000000dc84067210 */ /* 0x000fe40007cbe002 */
[----:B------:R-:W-:Y:S02]  /*8cc0*/  IADD3.X R0, R0, c[0x0][0x294], RZ, P1, !PT ;  /* 0x0000a50000007a10 */ /* 0x000fe40000ffe4ff */
[----:B------:R-:W-:Y:S02]  /*8cd0*/  ISETP.GE.AND P1, PT, R4, c[0x0][0x164], PT ;  /* 0x0000590004007a0c */ /* 0x000fe40003f26270 */
[----:B------:R-:W-:Y:S02]  /*8ce0*/  IADD3.X R7, R133, R201, R0, P5, P4 ;  /* 0x000000c985077210 */ /* 0x000fe40002fe8400 */
[----:B------:R-:W-:-:S02]  /*8cf0*/  IADD3 R22, P5, P4, R132, R10, R2 ;  /* 0x0000000a84167210 */ /* 0x000fc40007cbe002 */
[----:B------:R-:W-:Y:S02]  /*8d00*/  ISETP.LT.AND P0, PT, R171, c[0x0][0x160], !P1 ;  /* 0x00005800ab007a0c */ /* 0x000fe40004f01270 */
[C---:B------:R-:W-:Y:S02]  /*8d10*/  IADD3.X R23, R133.reuse, R11, R0, P5, P4 ;  /* 0x0000000b85177210 */ /* 0x040fe40002fe8400 */
[----:B------:R-:W-:Y:S02]  /*8d20*/  IADD3 R32, P5, R132, R32, RZ ;  /* 0x0000002084207210 */ /* 0x000fe40007fbe0ff */
[----:B------:R-:W-:Y:S02]  /*8d30*/  IADD3 R2, P4, R2, c[0x0][0x290], RZ ;  /* 0x0000a40002027a10 */ /* 0x000fe40007f9e0ff */
[C---:B------:R-:W-:Y:S02]  /*8d40*/  IADD3.X R33, R133.reuse, R5, R33, P5, !PT ;  /* 0x0000000585217210 */ /* 0x040fe40002ffe421 */
[----:B------:R-:W-:Y:S01]  /*8d50*/  IADD3.X R0, R0, c[0x0][0x294], RZ, P4, !PT ;  /* 0x0000a50000007a10 */ /* 0x000fe200027fe4ff */
[-C--:B--2---:R-:W-:Y:S01]  /*8d60*/  DMUL R34, R34, R196.reuse ;  /* 0x000000c422227228 */ /* 0x084fe20000000000 */
[----:B------:R-:W-:Y:S01]  /*8d70*/  IADD3 R28, P5, P4, R132, R8, R2 ;  /* 0x00000008841c7210 */ /* 0x000fe20007cbe002 */
[----:B---3--:R-:W-:Y:S01]  /*8d80*/  @P0 STG.E.64 [R32.64], R140 ;  /* 0x0000008c20000986 */ /* 0x008fe2000c101b10 */
[----:B------:R-:W-:Y:S01]  /*8d90*/  ISETP.GE.AND P0, PT, R134, c[0x0][0x164], PT ;  /* 0x0000590086007a0c */ /* 0x000fe20003f06270 */
[----:B------:R1:W2:Y:S01]  /*8da0*/  DMUL R134, R24, R196 ;  /* 0x000000c418867228 */ /* 0x0002a20000000000 */
[----:B------:R-:W-:Y:S01]  /*8db0*/  IADD3.X R29, R133, R9, R0, P5, P4 ;  /* 0x00000009851d7210 */ /* 0x000fe20002fe8400 */
[----:B------:R-:W3:Y:S01]  /*8dc0*/  LDS.64 R32, [R170+0x720] ;  /* 0x00072000aa207984 */ /* 0x000ee20000000a00 */
[----:B------:R-:W-:-:S03]  /*8dd0*/  IADD3 R26, P5, P4, R132, R12, R2 ;  /* 0x0000000c841a7210 */ /* 0x000fc60007cbe002 */
[----:B-1----:R-:W1:Y:S01]  /*8de0*/  LDS.64 R24, [R170+0x840] ;  /* 0x00084000aa187984 */ /* 0x002e620000000a00 */
[----:B------:R-:W-:Y:S02]  /*8df0*/  IADD3.X R27, R133, R13, R0, P5, P4 ;  /* 0x0000000d851b7210 */ /* 0x000fe40002fe8400 */
[----:B------:R-:W-:Y:S02]  /*8e00*/  IADD3 R4, P4, R132, R138, RZ ;  /* 0x0000008a84047210 */ /* 0x000fe40007f9e0ff */
[C---:B------:R-:W-:Y:S02]  /*8e10*/  IADD3 R0, R171.reuse, 0x1, RZ ;  /* 0x00000001ab007810 */ /* 0x040fe40007ffe0ff */
[----:B------:R-:W-:Y:S02]  /*8e20*/  ISETP.LT.AND P5, PT, R171, c[0x0][0x160], !P0 ;  /* 0x00005800ab007a0c */ /* 0x000fe400047a1270 */
[----:B------:R-:W-:Y:S02]  /*8e30*/  IADD3.X R5, R133, R5, R139, P4, !PT ;  /* 0x0000000585057210 */ /* 0x000fe400027fe48b */
[----:B------:R-:W-:-:S09]  /*8e40*/  ISETP.LT.AND P4, PT, R0, c[0x0][0x160], !P3 ;  /* 0x0000580000007a0c */ /* 0x000fd20005f81270 */
[----:B--2---:R2:W-:Y:S01]  /*8e50*/  @P5 STG.E.64 [R4.64], R134 ;  /* 0x0000008604005986 */ /* 0x0045e2000c101b10 */
[----:B------:R-:W-:-:S03]  /*8e60*/  ISETP.LT.AND P5, PT, R0, c[0x0][0x160], !P2 ;  /* 0x0000580000007a0c */ /* 0x000fc600057a1270 */
[----:B------:R-:W-:Y:S01]  /*8e70*/  @P4 STG.E.64 [R18.64], R30 ;  /* 0x0000001e12004986 */ /* 0x000fe2000c101b10 */
[----:B------:R-:W-:-:S03]  /*8e80*/  IADD3 R20, P4, R20, UR9, RZ ;  /* 0x0000000914147c10 */ /* 0x000fc6000ff9e0ff */
[----:B------:R-:W4:Y:S01]  /*8e90*/  LDS.64 R18, [R170+0x940] ;  /* 0x00094000aa127984 */ /* 0x000f220000000a00 */
[----:B------:R-:W-:Y:S02]  /*8ea0*/  IADD3.X R21, R21, UR8, RZ, P4, !PT ;  /* 0x0000000815157c10 */ /* 0x000fe4000a7fe4ff */
[----:B------:R-:W-:Y:S01]  /*8eb0*/  ISETP.LT.AND P4, PT, R0, c[0x0][0x160], !P1 ;  /* 0x0000580000007a0c */ /* 0x000fe20004f81270 */
[----:B------:R-:W4:Y:S04]  /*8ec0*/  LDS.64 R30, [R170+0xa40] ;  /* 0x000a4000aa1e7984 */ /* 0x000f280000000a00 */
[----:B------:R-:W-:Y:S01]  /*8ed0*/  @P5 STG.E.64 [R20.64], R34 ;  /* 0x0000002214005986 */ /* 0x000fe2000c101b10 */
[----:B---3--:R-:W3:-:S03]  /*8ee0*/  DMUL R32, R32, R196 ;  /* 0x000000c420207228 */ /* 0x008ec60000000000 */
[----:B------:R-:W4:Y:S01]  /*8ef0*/  LDS.64 R34, [R170+0xb40] ;  /* 0x000b4000aa227984 */ /* 0x000f220000000a00 */
[----:B-1----:R-:W1:Y:S01]  /*8f00*/  DMUL R24, R24, R196 ;  /* 0x000000c418187228 */ /* 0x002e620000000000 */
[----:B--2---:R-:W-:-:S04]  /*8f10*/  IADD3 R4, P5, R4, UR4, RZ ;  /* 0x0000000404047c10 */ /* 0x004fc8000ffbe0ff */
[----:B------:R-:W-:Y:S02]  /*8f20*/  IADD3.X R5, R5, UR5, RZ, P5, !PT ;  /* 0x0000000505057c10 */ /* 0x000fe4000affe4ff */
[----:B------:R-:W-:Y:S02]  /*8f30*/  ISETP.LT.AND P5, PT, R0, c[0x0][0x160], !P0 ;  /* 0x0000580000007a0c */ /* 0x000fe400047a1270 */
[----:B------:R-:W-:Y:S01]  /*8f40*/  IADD3 R0, R171, 0x2, RZ ;  /* 0x00000002ab007810 */ /* 0x000fe20007ffe0ff */
[----:B------:R2:W-:Y:S03]  /*8f50*/  @P4 STG.E.64 [R4.64], R136 ;  /* 0x0000008804004986 */ /* 0x0005e6000c101b10 */
[----:B------:R-:W-:-:S07]  /*8f60*/  ISETP.LT.AND P4, PT, R0, c[0x0][0x160], !P3 ;  /* 0x0000580000007a0c */ /* 0x000fce0005f81270 */
[----:B---3--:R-:W-:Y:S01]  /*8f70*/  @P5 STG.E.64 [R16.64], R32 ;  /* 0x0000002010005986 */ /* 0x008fe2000c101b10 */
[----:B------:R-:W-:Y:S01]  /*8f80*/  ISETP.LT.AND P5, PT, R0, c[0x0][0x160], !P2 ;  /* 0x0000580000007a0c */ /* 0x000fe200057a1270 */
[-C--:B----4-:R-:W3:Y:S02]  /*8f90*/  DMUL R18, R18, R196.reuse ;  /* 0x000000c412127228 */ /* 0x090ee40000000000 */
[----:B------:R-:W4:Y:S02]  /*8fa0*/  LDS.64 R16, [R170+0xc60] ;  /* 0x000c6000aa107984 */ /* 0x000f240000000a00 */
[-C--:B------:R-:W1:Y:S02]  /*8fb0*/  DMUL R30, R30, R196.reuse ;  /* 0x000000c41e1e7228 */ /* 0x080e640000000000 */
[----:B-1----:R-:W-:Y:S04]  /*8fc0*/  @P4 STG.E.64 [R6.64], R24 ;  /* 0x0000001806004986 */ /* 0x002fe8000c101b10 */
[----:B------:R-:W1:Y:S01]  /*8fd0*/  LDS.64 R6, [R170+0xd60] ;  /* 0x000d6000aa067984 */ /* 0x000e620000000a00 */
[----:B------:R-:W2:-:S03]  /*8fe0*/  DMUL R34, R34, R196 ;  /* 0x000000c422227228 */ /* 0x000e860000000000 */
[----:B------:R-:W1:Y:S01]  /*8ff0*/  LDS.64 R24, [R170+0xe60] ;  /* 0x000e6000aa187984 */ /* 0x000e620000000a00 */
[----:B--2---:R-:W-:-:S04]  /*9000*/  IADD3 R4, P4, R4, UR4, RZ ;  /* 0x0000000404047c10 */ /* 0x004fc8000ff9e0ff */
[----:B------:R-:W-:Y:S02]  /*9010*/  IADD3.X R5, R5, UR5, RZ, P4, !PT ;  /* 0x0000000505057c10 */ /* 0x000fe4000a7fe4ff */
[----:B------:R-:W-:-:S03]  /*9020*/  IADD3 R20, P4, R20, UR9, RZ ;  /* 0x0000000914147c10 */ /* 0x000fc6000ff9e0ff */
[----:B---3--:R2:W-:Y:S01]  /*9030*/  @P5 STG.E.64 [R4.64], R18 ;  /* 0x0000001204005986 */ /* 0x0085e2000c101b10 */
[C---:B------:R-:W-:Y:S02]  /*9040*/  ISETP.LT.AND P5, PT, R0.reuse, c[0x0][0x160], !P1 ;  /* 0x0000580000007a0c */ /* 0x040fe40004fa1270 */
[----:B------:R-:W-:Y:S01]  /*9050*/  IADD3.X R21, R21, UR8, RZ, P4, !PT ;  /* 0x0000000815157c10 */ /* 0x000fe2000a7fe4ff */
[----:B------:R-:W3:Y:S01]  /*9060*/  LDS.64 R18, [R170+0xf60] ;  /* 0x000f6000aa127984 */ /* 0x000ee20000000a00 */
[----:B------:R-:W-:Y:S02]  /*9070*/  ISETP.LT.AND P4, PT, R0, c[0x0][0x160], !P0 ;  /* 0x0000580000007a0c */ /* 0x000fe40004781270 */
[----:B------:R-:W-:-:S07]  /*9080*/  IADD3 R0, R171, 0x3, RZ ;  /* 0x00000003ab007810 */ /* 0x000fce0007ffe0ff */
[----:B------:R-:W-:Y:S01]  /*9090*/  @P5 STG.E.64 [R20.64], R30 ;  /* 0x0000001e14005986 */ /* 0x000fe2000c101b10 */
[----:B----4-:R-:W4:-:S03]  /*90a0*/  DMUL R16, R16, R196 ;  /* 0x000000c410107228 */ /* 0x010f060000000000 */
[----:B------:R-:W-:Y:S01]  /*90b0*/  @P4 STG.E.64 [R22.64], R34 ;  /* 0x0000002216004986 */ /* 0x000fe2000c101b10 */
[----:B------:R-:W-:Y:S01]  /*90c0*/  ISETP.LT.AND P4, PT, R0, c[0x0][0x160], !P3 ;  /* 0x0000580000007a0c */ /* 0x000fe20005f81270 */
[----:B-1----:R-:W1:-:S04]  /*90d0*/  DMUL R6, R6, R196 ;  /* 0x000000c406067228 */ /* 0x002e480000000000 */
[----:B------:R-:W1:Y:S01]  /*90e0*/  DMUL R24, R24, R196 ;  /* 0x000000c418187228 */ /* 0x000e620000000000 */
[----:B--2---:R-:W-:-:S04]  /*90f0*/  IADD3 R4, P5, R4, UR4, RZ ;  /* 0x0000000404047c10 */ /* 0x004fc8000ffbe0ff */
[----:B------:R-:W-:Y:S02]  /*9100*/  IADD3.X R5, R5, UR5, RZ, P5, !PT ;  /* 0x0000000505057c10 */ /* 0x000fe4000affe4ff */
[----:B------:R-:W-:-:S03]  /*9110*/  ISETP.LT.AND P5, PT, R0, c[0x0][0x160], !P2 ;  /* 0x0000580000007a0c */ /* 0x000fc600057a1270 */
[----:B----4-:R2:W-:Y:S01]  /*9120*/  @P4 STG.E.64 [R4.64], R16 ;  /* 0x0000001004004986 */ /* 0x0105e2000c101b10 */
[----:B---3--:R-:W3:-:S09]  /*9130*/  DMUL R18, R18, R196 ;  /* 0x000000c412127228 */ /* 0x008ed20000000000 */
[----:B-1----:R1:W-:Y:S01]  /*9140*/  @P5 STG.E.64 [R28.64], R6 ;  /* 0x000000061c005986 */ /* 0x0023e2000c101b10 */
[----:B------:R-:W-:-:S13]  /*9150*/  ISETP.LT.AND P5, PT, R0, c[0x0][0x160], !P1 ;  /* 0x0000580000007a0c */ /* 0x000fda0004fa1270 */
[----:B------:R4:W-:Y:S01]  /*9160*/  @P5 STG.E.64 [R26.64], R24 ;  /* 0x000000181a005986 */ /* 0x0009e2000c101b10 */
[----:B--2---:R-:W-:-:S04]  /*9170*/  IADD3 R4, P4, R20, UR9, RZ ;  /* 0x0000000914047c10 */ /* 0x004fc8000ff9e0ff */
[----:B------:R-:W-:Y:S02]  /*9180*/  IADD3.X R5, R21, UR8, RZ, P4, !PT ;  /* 0x0000000815057c10 */ /* 0x000fe4000a7fe4ff */
[----:B------:R-:W-:Y:S02]  /*9190*/  ISETP.LT.AND P4, PT, R0, c[0x0][0x160], !P0 ;  /* 0x0000580000007a0c */ /* 0x000fe40004781270 */
[----:B-1----:R-:W-:-:S05]  /*91a0*/  IADD3 R6, R171, 0x8, RZ ;  /* 0x00000008ab067810 */ /* 0x002fca0007ffe0ff */
[----:B------:R-:W-:-:S06]  /*91b0*/  IMAD.WIDE.U32 R30, R6, c[0x0][0x260], R12 ;  /* 0x00009800061e7a25 */ /* 0x000fcc00078e000c */
[----:B---3--:R1:W-:Y:S04]  /*91c0*/  @P4 STG.E.64 [R4.64], R18 ;  /* 0x0000001204004986 */ /* 0x0083e8000c101b10 */
[----:B------:R-:W-:Y:S01]  /*91d0*/  BAR.SYNC.DEFER_BLOCKING 0x0 ;  /* 0x0000000000007b1d */ /* 0x000fe20000010000 */
[----:B----4-:R-:W-:-:S04]  /*91e0*/  IMAD.WIDE.U32 R26, R6, R3, c[0x0][0x290] ;  /* 0x0000a400061a7625 */ /* 0x010fc800078e0003 */
[----:B------:R-:W-:Y:S01]  /*91f0*/  IMAD.WIDE.U32 R24, R6, c[0x0][0x260], R14 ;  /* 0x0000980006187a25 */ /* 0x000fe200078e000e */
[----:B------:R-:W-:Y:S01]  /*9200*/  IADD3 R22, P5, P4, R132, R220, R26 ;  /* 0x000000dc84167210 */ /* 0x000fe20007cbe01a */
[----:B------:R-:W-:Y:S01]  /*9210*/  STS.128 [R169.X16], R64 ;  /* 0x00000040a9007388 */ /* 0x000fe2000000cc00 */
[----:B-1----:R-:W-:Y:S02]  /*9220*/  SHF.R.S32.HI R5, RZ, 0x1f, R6 ;  /* 0x0000001fff057819 */ /* 0x002fe40000011406 */
[----:B------:R-:W-:Y:S01]  /*9230*/  IADD3 R4, R171, 0x9, RZ ;  /* 0x00000009ab047810 */ /* 0x000fe20007ffe0ff */
[----:B------:R-:W-:Y:S02]  /*9240*/  STS.128 [R169.X16+0x40], R60 ;  /* 0x0000403ca9007388 */ /* 0x000fe4000000cc00 */
[----:B------:R-:W-:Y:S02]  /*9250*/  IMAD R5, R5, c[0x0][0x260], RZ ;  /* 0x0000980005057a24 */ /* 0x000fe400078e02ff */
[----:B------:R-:W-:Y:S02]  /*9260*/  STS.128 [R169.X16+0x80], R56 ;  /* 0x00008038a9007388 */ /* 0x000fe4000000cc00 */
[----:B------:R-:W-:-:S02]  /*9270*/  IMAD R5, R6, c[0x0][0x264], R5 ;  /* 0x0000990006057a24 */ /* 0x000fc400078e0205 */
[----:B------:R-:W-:Y:S02]  /*9280*/  STS.128 [R169.X16+0xc0], R52 ;  /* 0x0000c034a9007388 */ /* 0x000fe4000000cc00 */
[----:B------:R-:W-:Y:S02]  /*9290*/  IMAD.IADD R0, R5, 0x1, R27 ;  /* 0x0000000105007824 */ /* 0x000fe400078e021b */
[----:B------:R-:W-:Y:S03]  /*92a0*/  STS.128 [R169.X16+0x100], R48 ;  /* 0x00010030a9007388 */ /* 0x000fe6000000cc00 */
[----:B------:R-:W-:Y:S01]  /*92b0*/  IADD3.X R23, R133, R201, R0, P5, P4 ;  /* 0x000000c985177210 */ /* 0x000fe20002fe8400 */
[----:B------:R-:W-:Y:S01]  /*92c0*/  STS.128 [R169.X16+0x140], R44 ;  /* 0x0001402ca9007388 */ /* 0x000fe2000000cc00 */
[----:B------:R-:W-:-:S03]  /*92d0*/  IADD3 R18, P5, P4, R132, R10, R26 ;  /* 0x0000000a84127210 */ /* 0x000fc60007cbe01a */
[----:B------:R-:W-:Y:S01]  /*92e0*/  STS.128 [R169.X16+0x180], R40 ;  /* 0x00018028a9007388 */ /* 0x000fe2000000cc00 */
[----:B------:R-:W-:Y:S02]  /*92f0*/  IADD3.X R19, R133, R11, R0, P5, P4 ;  /* 0x0000000b85137210 */ /* 0x000fe40002fe8400 */
[----:B------:R-:W-:Y:S01]  /*9300*/  ISETP.LT.AND P4, PT, R6, c[0x0][0x160], !P3 ;  /* 0x0000580006007a0c */ /* 0x000fe20005f81270 */
[----:B------:R-:W-:Y:S04]  /*9310*/  STS.128 [R169.X16+0x1c0], R36 ;  /* 0x0001c024a9007388 */ /* 0x000fe8000000cc00 */
[----:B------:R-:W-:Y:S01]  /*9320*/  BAR.SYNC.DEFER_BLOCKING 0x0 ;  /* 0x0000000000007b1d */ /* 0x000fe20000010000 */
[----:B------:R-:W-:-:S04]  /*9330*/  IADD3 R24, P5, R132, R24, RZ ;  /* 0x0000001884187210 */ /* 0x000fc80007fbe0ff */
[----:B------:R-:W-:Y:S02]  /*9340*/  IADD3.X R25, R133, R25, R5, P5, !PT ;  /* 0x0000001985197210 */ /* 0x000fe40002ffe405 */
[----:B------:R-:W-:Y:S01]  /*9350*/  ISETP.LT.AND P5, PT, R6, c[0x0][0x160], !P2 ;  /* 0x0000580006007a0c */ /* 0x000fe200057a1270 */
[----:B------:R-:W1:Y:S04]  /*9360*/  LDS.64 R20, [R170] ;  /* 0x00000000aa147984 */ /* 0x000e680000000a00 */
[----:B------:R-:W2:Y:S04]  /*9370*/  LDS.64 R16, [R170+0x100] ;  /* 0x00010000aa107984 */ /* 0x000ea80000000a00 */
[----:B------:R-:W3:Y:S04]  /*9380*/  LDS.64 R32, [R170+0x200] ;  /* 0x00020000aa207984 */ /* 0x000ee80000000a00 */
[----:B------:R-:W4:Y:S04]  /*9390*/  LDS.64 R38, [R170+0x520] ;  /* 0x00052000aa267984 */ /* 0x000f280000000a00 */
[----:B------:R-:W4:Y:S01]  /*93a0*/  LDS.64 R36, [R170+0x620] ;  /* 0x00062000aa247984 */ /* 0x000f220000000a00 */
[----:B-1----:R1:W1:-:S02]  /*93b0*/  DMUL R28, R20, R196 ;  /* 0x000000c4141c7228 */ /* 0x0022440000000000 */
[----:B-1----:R-:W-:Y:S02]  /*93c0*/  IMAD.WIDE.U32 R20, R6, c[0x0][0x260], R8 ;  /* 0x0000980006147a25 */ /* 0x002fe400078e0008 */
[----:B--2---:R-:W1:-:S03]  /*93d0*/  DMUL R16, R16, R196 ;  /* 0x000000c410107228 */ /* 0x004e460000000000 */
[----:B------:R-:W-:Y:S01]  /*93e0*/  @P4 STG.E.64 [R24.64], R28 ;  /* 0x0000001c18004986 */ /* 0x000fe2000c101b10 */
[----:B------:R-:W-:Y:S01]  /*93f0*/  IADD3 R20, P4, R132, R20, RZ ;  /* 0x0000001484147210 */ /* 0x000fe20007f9e0ff */
[-C--:B---3--:R-:W2:Y:S02]  /*9400*/  DMUL R32, R32, R196.reuse ;  /* 0x000000c420207228 */ /* 0x088ea40000000000 */
[----:B------:R-:W-:Y:S01]  /*9410*/  LDS.64 R28, [R170+0x300] ;  /* 0x00030000aa1c7984 */ /* 0x000fe20000000a00 */
[----:B------:R-:W-:Y:S01]  /*9420*/  IADD3.X R21, R133, R5, R21, P4, !PT ;  /* 0x0000000585157210 */ /* 0x000fe200027fe415 */
[-C--:B----4-:R-:W-:Y:S01]  /*9430*/  DMUL R38, R38, R196.reuse ;  /* 0x000000c426267228 */ /* 0x090fe20000000000 */
[----:B------:R-:W-:Y:S02]  /*9440*/  IADD3 R2, P4, R26, c[0x0][0x290], RZ ;  /* 0x0000a4001a027a10 */ /* 0x000fe40007f9e0ff */
[----:B------:R-:W3:Y:S01]  /*9450*/  LDS.64 R26, [R170+0x420] ;  /* 0x00042000aa1a7984 */ /* 0x000ee20000000a00 */
[----:B------:R-:W-:Y:S01]  /*9460*/  DMUL R36, R36, R196 ;  /* 0x000000c424247228 */ /* 0x000fe20000000000 */
[----:B------:R-:W-:-:S02]  /*9470*/  IADD3.X R0, R0, c[0x0][0x294], RZ, P4, !PT ;  /* 0x0000a50000007a10 */ /* 0x000fc400027fe4ff */
[----:B-1----:R1:W-:Y:S02]  /*9480*/  @P5 STG.E.64 [R20.64], R16 ;  /* 0x0000001014005986 */ /* 0x0023e4000c101b10 */
[----:B-1----:R-:W-:-:S04]  /*9490*/  IADD3 R20, P5, P4, R132, R220, R2 ;  /* 0x000000dc84147210 */ /* 0x002fc80007cbe002 */
[----:B------:R-:W-:Y:S02]  /*94a0*/  IADD3.X R21, R133, R201, R0, P5, P4 ;  /* 0x000000c985157210 */ /* 0x000fe40002fe8400 */
[----:B------:R-:W-:Y:S01]  /*94b0*/  IADD3 R16, P5, P4, R132, R10, R2 ;  /* 0x0000000a84107210 */ /* 0x000fe20007cbe002 */
[----:B---3--:R-:W-:-:S03]  /*94c0*/  DMUL R26, R26, R196 ;  /* 0x000000c41a1a7228 */ /* 0x008fc60000000000 */
[----:B------:R-:W-:Y:S02]  /*94d0*/  IADD3.X R17, R133, R11, R0, P5, P4 ;  /* 0x0000000b85117210 */ /* 0x000fe40002fe8400 */
[----:B------:R-:W-:Y:S02]  /*94e0*/  ISETP.LT.AND P5, PT, R6, c[0x0][0x160], !P1 ;  /* 0x0000580006007a0c */ /* 0x000fe40004fa1270 */
[----:B------:R-:W-:-:S04]  /*94f0*/  IADD3 R34, P4, R132, R30, RZ ;  /* 0x0000001e84227210 */ /* 0x000fc80007f9e0ff */
[----:B------:R-:W-:Y:S01]  /*9500*/  IADD3.X R35, R133, R5, R31, P4, !PT ;  /* 0x0000000585237210 */ /* 0x000fe200027fe41f */
[----:B------:R-:W-:-:S05]  /*9510*/  IMAD.WIDE.U32 R30, R6, c[0x0][0x260], R10 ;  /* 0x00009800061e7a25 */ /* 0x000fca00078e000a */
[----:B------:R-:W-:Y:S01]  /*9520*/  IADD3 R30, P4, R132, R30, RZ ;  /* 0x0000001e841e7210 */ /* 0x000fe20007f9e0ff */
[----:B--2---:R1:W-:Y:S01]  /*9530*/  @P5 STG.E.64 [R34.64], R32 ;  /* 0x0000002022005986 */ /* 0x0043e2000c101b10 */
[----:B------:R-:W-:Y:S02]  /*9540*/  ISETP.LT.AND P5, PT, R6, c[0x0][0x160], !P0 ;  /* 0x0000580006007a0c */ /* 0x000fe400047a1270 */
[----:B------:R-:W-:Y:S01]  /*9550*/  IADD3.X R31, R133, R5, R31, P4, !PT ;  /* 0x00000005851f7210 */ /* 0x000fe200027fe41f */
[----:B------:R-:W-:Y:S01]  /*9560*/  LDS.64 R6, [R170+0x720] ;  /* 0x00072000aa067984 */ /* 0x000fe20000000a00 */
[C---:B------:R-:W-:Y:S01]  /*9570*/  ISETP.LT.AND P4, PT, R4.reuse, c[0x0][0x160], !P3 ;  /* 0x0000580004007a0c */ /* 0x040fe20005f81270 */
[----:B-1----:R1:W2:Y:S02]  /*9580*/  DMUL R32, R28, R196 ;  /* 0x000000c41c207228 */ /* 0x0022a40000000000 */
[----:B-1----:R-:W1:Y:S06]  /*9590*/  LDS.64 R28, [R170+0x840] ;  /* 0x00084000aa1c7984 */ /* 0x002e6c0000000a00 */
[----:B--2---:R-:W-:Y:S01]  /*95a0*/  @P5 STG.E.64 [R30.64], R32 ;  /* 0x000000201e005986 */ /* 0x004fe2000c101b10 */
[----:B------:R-:W-:-:S03]  /*95b0*/  ISETP.LT.AND P5, PT, R4, c[0x0][0x160], !P2 ;  /* 0x0000580004007a0c */ /* 0x000fc600057a1270 */
[----:B------:R2:W-:Y:S04]  /*95c0*/  @P4 STG.E.64 [R22.64], R26 ;  /* 0x0000001a16004986 */ /* 0x0005e8000c101b10 */
[----:B------:R-:W3:Y:S04]  /*95d0*/  LDS.64 R26, [R170+0x940] ;  /* 0x00094000aa1a7984 */ /* 0x000ee80000000a00 */
[----:B------:R-:W4:Y:S01]  /*95e0*/  LDS.64 R32, [R170+0xe60] ;  /* 0x000e6000aa207984 */ /* 0x000f220000000a00 */
[----:B--2---:R-:W-:Y:S01]  /*95f0*/  IADD3 R22, P4, R24, UR9, RZ ;  /* 0x0000000918167c10 */ /* 0x004fe2000ff9e0ff */
[----:B-1----:R-:W-:-:S03]  /*9600*/  DMUL R28, R28, R196 ;  /* 0x000000c41c1c7228 */ /* 0x002fc60000000000 */
[----:B------:R-:W-:Y:S02]  /*9610*/  IADD3.X R23, R25, UR8, RZ, P4, !PT ;  /* 0x0000000819177c10 */ /* 0x000fe4000a7fe4ff */
[----:B------:R-:W-:-:S03]  /*9620*/  ISETP.LT.AND P4, PT, R4, c[0x0][0x160], !P1 ;  /* 0x0000580004007a0c */ /* 0x000fc60004f81270 */
[----:B------:R-:W-:Y:S01]  /*9630*/  @P5 STG.E.64 [R22.64], R38 ;  /* 0x0000002616005986 */ /* 0x000fe2000c101b10 */
[----:B------:R-:W-:-:S04]  /*9640*/  IADD3 R24, P5, R30, UR4, RZ ;  /* 0x000000041e187c10 */ /* 0x000fc8000ffbe0ff */
[----:B------:R-:W-:Y:S01]  /*9650*/  IADD3.X R25, R31, UR5, RZ, P5, !PT ;  /* 0x000000051f197c10 */ /* 0x000fe2000affe4ff */
[-C--:B------:R1:W2:Y:S01]  /*9660*/  DMUL R30, R6, R196.reuse ;  /* 0x000000c4061e7228 */ /* 0x0802a20000000000 */
[----:B------:R-:W-:Y:S01]  /*9670*/  ISETP.LT.AND P5, PT, R4, c[0x0][0x160], !P0 ;  /* 0x0000580004007a0c */ /* 0x000fe200047a1270 */
[----:B-1----:R-:W1:Y:S01]  /*9680*/  LDS.64 R6, [R170+0xa40] ;  /* 0x000a4000aa067984 */ /* 0x002e620000000a00 */
[----:B------:R-:W-:Y:S01]  /*9690*/  IADD3 R4, R171, 0xa, RZ ;  /* 0x0000000aab047810 */ /* 0x000fe20007ffe0ff */
[-C--:B---3--:R-:W3:Y:S02]  /*96a0*/  DMUL R26, R26, R196.reuse ;  /* 0x000000c41a1a7228 */ /* 0x088ee40000000000 */
[----:B------:R-:W-:Y:S01]  /*96b0*/  @P4 STG.E.64 [R24.64], R36 ;  /* 0x0000002418004986 */ /* 0x000fe2000c101b10 */
[----:B------:R-:W-:Y:S01]  /*96c0*/  ISETP.LT.AND P4, PT, R4, c[0x0][0x160], !P3 ;  /* 0x0000580004007a0c */ /* 0x000fe20005f81270 */
[----:B----4-:R-:W-:-:S06]  /*96d0*/  DMUL R32, R32, R196 ;  /* 0x000000c420207228 */ /* 0x010fcc0000000000 */
[----:B--2---:R-:W-:Y:S01]  /*96e0*/  @P5 STG.E.64 [R18.64], R30 ;  /* 0x0000001e12005986 */ /* 0x004fe2000c101b10 */
[----:B------:R-:W-:-:S03]  /*96f0*/  ISETP.LT.AND P5, PT, R4, c[0x0][0x160], !P2 ;  /* 0x0000580004007a0c */ /* 0x000fc600057a1270 */
[----:B------:R-:W2:Y:S04]  /*9700*/  LDS.64 R18, [R170+0xb40] ;  /* 0x000b4000aa127984 */ /* 0x000ea80000000a00 */
[----:B------:R4:W-:Y:S04]  /*9710*/  @P4 STG.E.64 [R20.64], R28 ;  /* 0x0000001c14004986 */ /* 0x0009e8000c101b10 */
[----:B------:R-:W3:Y:S01]  /*9720*/  LDS.64 R28, [R170+0xd60] ;  /* 0x000d6000aa1c7984 */ /* 0x000ee20000000a00 */
[----:B-1----:R-:W1:Y:S01]  /*9730*/  DMUL R6, R6, R196 ;  /* 0x000000c406067228 */ /* 0x002e620000000000 */
[----:B----4-:R-:W-:-:S04]  /*9740*/  IADD3 R20, P4, R24, UR4, RZ ;  /* 0x0000000418147c10 */ /* 0x010fc8000ff9e0ff */
[----:B------:R-:W-:Y:S02]  /*9750*/  IADD3.X R21, R25, UR5, RZ, P4, !PT ;  /* 0x0000000519157c10 */ /* 0x000fe4000a7fe4ff */
[----:B------:R-:W4:Y:S01]  /*9760*/  LDS.64 R24, [R170+0xc60] ;  /* 0x000c6000aa187984 */ /* 0x000f220000000a00 */
[----:B------:R-:W-:Y:S01]  /*9770*/  IADD3 R2, P4, R2, c[0x0][0x290], RZ ;  /* 0x0000a40002027a10 */ /* 0x000fe20007f9e0ff */
[-C--:B--2---:R-:W2:Y:S02]  /*9780*/  DMUL R18, R18, R196.reuse ;  /* 0x000000c412127228 */ /* 0x084ea40000000000 */
[----:B---3--:R3:W-:Y:S01]  /*9790*/  @P5 STG.E.64 [R20.64], R26 ;  /* 0x0000001a14005986 */ /* 0x0087e2000c101b10 */
[----:B------:R-:W-:Y:S01]  /*97a0*/  IADD3.X R0, R0, c[0x0][0x294], RZ, P4, !PT ;  /* 0x0000a50000007a10 */ /* 0x000fe200027fe4ff */
[----:B------:R-:W-:Y:S01]  /*97b0*/  DMUL R28, R28, R196 ;  /* 0x000000c41c1c7228 */ /* 0x000fe20000000000 */
[----:B---3--:R-:W-:-:S04]  /*97c0*/  IADD3 R26, P5, P4, R132, R8, R2 ;  /* 0x00000008841a7210 */ /* 0x008fc80007cbe002 */
[----:B------:R-:W-:Y:S02]  /*97d0*/  IADD3.X R27, R133, R9, R0, P5, P4 ;  /* 0x00000009851b7210 */ /* 0x000fe40002fe8400 */
[----:B------:R-:W-:Y:S01]  /*97e0*/  IADD3 R30, P5, P4, R132, R12, R2 ;  /* 0x0000000c841e7210 */ /* 0x000fe20007cbe002 */
[----:B----4-:R-:W3:-:S03]  /*97f0*/  DMUL R24, R24, R196 ;  /* 0x000000c418187228 */ /* 0x010ec60000000000 */
[----:B------:R-:W-:Y:S02]  /*9800*/  IADD3.X R31, R133, R13, R0, P5, P4 ;  /* 0x0000000d851f7210 */ /* 0x000fe40002fe8400 */
[----:B------:R-:W-:Y:S02]  /*9810*/  IADD3 R22, P4, R22, UR9, RZ ;  /* 0x0000000916167c10 */ /* 0x000fe4000ff9e0ff */
[C---:B------:R-:W-:Y:S02]  /*9820*/  ISETP.LT.AND P5, PT, R4.reuse, c[0x0][0x160], !P1 ;  /* 0x0000580004007a0c */ /* 0x040fe40004fa1270 */
[----:B------:R-:W-:Y:S02]  /*9830*/  IADD3.X R23, R23, UR8, RZ, P4, !PT ;  /* 0x0000000817177c10 */ /* 0x000fe4000a7fe4ff */
[----:B------:R-:W-:Y:S02]  /*9840*/  ISETP.LT.AND P4, PT, R4, c[0x0][0x160], !P0 ;  /* 0x0000580004007a0c */ /* 0x000fe40004781270 */
[----:B------:R-:W4:Y:S01]  /*9850*/  LDS.64 R4, [R170+0xf60] ;  /* 0x000f6000aa047984 */ /* 0x000f220000000a00 */
[----:B------:R-:W-:-:S06]  /*9860*/  IADD3 R0, R171, 0xb, RZ ;  /* 0x0000000bab007810 */ /* 0x000fcc0007ffe0ff */
[----:B-1----:R1:W-:Y:S01]  /*9870*/  @P5 STG.E.64 [R22.64], R6 ;  /* 0x0000000616005986 */ /* 0x0023e2000c101b10 */
[----:B------:R-:W-:-:S03]  /*9880*/  ISETP.LT.AND P5, PT, R0, c[0x0][0x160], !P3 ;  /* 0x0000580000007a0c */ /* 0x000fc60005fa1270 */
[----:B--2---:R2:W-:Y:S01]  /*9890*/  @P4 STG.E.64 [R16.64], R18 ;  /* 0x0000001210004986 */ /* 0x0045e2000c101b10 */
[----:B-1----:R-:W-:-:S04]  /*98a0*/  IADD3 R6, P4, R20, UR4, RZ ;  /* 0x0000000414067c10 */ /* 0x002fc8000ff9e0ff */
[----:B------:R-:W-:Y:S01]  /*98b0*/  IADD3.X R7, R21, UR5, RZ, P4, !PT ;  /* 0x0000000515077c10 */ /* 0x000fe2000a7fe4ff */
[----:B----4-:R-:W1:Y:S01]  /*98c0*/  DMUL R4, R4, R196 ;  /* 0x000000c404047228 */ /* 0x010e620000000000 */
[----:B------:R-:W-:-:S03]  /*98d0*/  ISETP.LT.AND P4, PT, R0, c[0x0][0x160], !P2 ;  /* 0x0000580000007a0c */ /* 0x000fc60005781270 */
[----:B---3--:R3:W-:Y:S01]  /*98e0*/  @P5 STG.E.64 [R6.64], R24 ;  /* 0x0000001806005986 */ /* 0x0087e2000c101b10 */
[----:B------:R-:W-:-:S09]  /*98f0*/  ISETP.LT.AND P5, PT, R0, c[0x0][0x160], !P1 ;  /* 0x0000580000007a0c */ /* 0x000fd20004fa1270 */
[----:B------:R-:W-:Y:S01]  /*9900*/  @P4 STG.E.64 [R26.64], R28 ;  /* 0x0000001c1a004986 */ /* 0x000fe2000c101b10 */
[----:B------:R-:W-:Y:S02]  /*9910*/  ISETP.LT.AND P4, PT, R0, c[0x0][0x160], !P0 ;  /* 0x0000580000007a0c */ /* 0x000fe40004781270 */
[----:B------:R-:W-:Y:S01]  /*9920*/  IADD3 R0, R171, 0x10, RZ ;  /* 0x00000010ab007810 */ /* 0x000fe20007ffe0ff */
[----:B------:R-:W-:Y:S03]  /*9930*/  @P5 STG.E.64 [R30.64], R32 ;  /* 0x000000201e005986 */ /* 0x000fe6000c101b10 */
[----:B------:R-:W-:Y:S01]  /*9940*/  SHF.R.S32.HI R2, RZ, 0x1f, R0 ;  /* 0x0000001fff027819 */ /* 0x000fe20000011400 */
[----:B--2---:R-:W-:-:S04]  /*9950*/  IMAD.WIDE.U32 R16, R0, R3, c[0x0][0x290] ;  /* 0x0000a40000107625 */ /* 0x004fc800078e0003 */
[----:B------:R-:W-:Y:S02]  /*9960*/  IMAD R2, R2, c[0x0][0x260], RZ ;  /* 0x0000980002027a24 */ /* 0x000fe400078e02ff */
[----:B------:R-:W-:Y:S01]  /*9970*/  IMAD.WIDE.U32 R20, R0, c[0x0][0x260], R14 ;  /* 0x0000980000147a25 */ /* 0x000fe200078e000e */
[----:B---3--:R-:W-:-:S04]  /*9980*/  IADD3 R6, P5, R22, UR9, RZ ;  /* 0x0000000916067c10 */ /* 0x008fc8000ffbe0ff */
[----:B------:R-:W-:-:S05]  /*9990*/  IADD3.X R7, R23, UR8, RZ, P5, !PT ;  /* 0x0000000817077c10 */ /* 0x000fca000affe4ff */
[----:B-1----:R1:W-:Y:S04]  /*99a0*/  @P4 STG.E.64 [R6.64], R4 ;  /* 0x0000000406004986 */ /* 0x0023e8000c101b10 */
[----:B------:R-:W-:Y:S06]  /*99b0*/  BAR.SYNC.DEFER_BLOCKING 0x0 ;  /* 0x0000000000007b1d */ /* 0x000fec0000010000 */
[----:B------:R-:W-:Y:S01]  /*99c0*/  STS.128 [R169.X16], R68 ;  /* 0x00000044a9007388 */ /* 0x000fe2000000cc00 */
[----:B-1----:R-:W-:Y:S01]  /*99d0*/  IMAD R4, R0, c[0x0][0x264], R2 ;  /* 0x0000990000047a24 */ /* 0x002fe200078e0202 */
[----:B------:R-:W-:-:S02]  /*99e0*/  IADD3 R6, P5, P4, R132, R220, R16 ;  /* 0x000000dc84067210 */ /* 0x000fc40007cbe010 */
[----:B------:R-:W-:Y:S01]  /*99f0*/  STS.128 [R169.X16+0x40], R72 ;  /* 0x00004048a9007388 */ /* 0x000fe2000000cc00 */
[----:B------:R-:W-:-:S03]  /*9a00*/  IMAD.IADD R2, R4, 0x1, R17 ;  /* 0x0000000104027824 */ /* 0x000fc600078e0211 */
[----:B------:R-:W-:Y:S02]  /*9a10*/  STS.128 [R169.X16+0x80], R76 ;  /* 0x0000804ca9007388 */ /* 0x000fe4000000cc00 */
[----:B------:R-:W-:Y:S02]  /*9a20*/  IADD3.X R7, R133, R201, R2, P5, P4 ;  /* 0x000000c985077210 */ /* 0x000fe40002fe8402 */
[----:B------:R-:W-:Y:S01]  /*9a30*/  STS.128 [R169.X16+0xc0], R80 ;  /* 0x0000c050a9007388 */ /* 0x000fe2000000cc00 */
[----:B------:R-:W-:-:S03]  /*9a40*/  IADD3 R18, P5, P4, R132, R10, R16 ;  /* 0x0000000a84127210 */ /* 0x000fc60007cbe010 */
[----:B------:R-:W-:Y:S01]  /*9a50*/  STS.128 [R169.X16+0x100], R84 ;  /* 0x00010054a9007388 */ /* 0x000fe2000000cc00 */
[----:B------:R-:W-:Y:S02]  /*9a60*/  IADD3.X R19, R133, R11, R2, P5, P4 ;  /* 0x0000000b85137210 */ /* 0x000fe40002fe8402 */
[----:B------:R-:W-:Y:S01]  /*9a70*/  IADD3 R5, P4, R16, c[0x0][0x290], RZ ;  /* 0x0000a40010057a10 */ /* 0x000fe20007f9e0ff */
[----:B------:R-:W-:Y:S03]  /*9a80*/  STS.128 [R169.X16+0x140], R88 ;  /* 0x00014058a9007388 */ /* 0x000fe6000000cc00 */
[----:B------:R-:W-:Y:S01]  /*9a90*/  IADD3.X R2, R2, c[0x0][0x294], RZ, P4, !PT ;  /* 0x0000a50002027a10 */ /* 0x000fe200027fe4ff */
[----:B------:R-:W-:Y:S01]  /*9aa0*/  STS.128 [R169.X16+0x180], R92 ;  /* 0x0001805ca9007388 */ /* 0x000fe2000000cc00 */
[----:B------:R-:W-:-:S03]  /*9ab0*/  IADD3 R22, P5, P4, R132, R220, R5 ;  /* 0x000000dc84167210 */ /* 0x000fc60007cbe005 */
[----:B------:R-:W-:Y:S01]  /*9ac0*/  STS.128 [R169.X16+0x1c0], R96 ;  /* 0x0001c060a9007388 */ /* 0x000fe2000000cc00 */
[----:B------:R-:W-:-:S03]  /*9ad0*/  IADD3.X R23, R133, R201, R2, P5, P4 ;  /* 0x000000c985177210 */ /* 0x000fc60002fe8402 */
[----:B------:R-:W-:Y:S01]  /*9ae0*/  BAR.SYNC.DEFER_BLOCKING 0x0 ;  /* 0x0000000000007b1d */ /* 0x000fe20000010000 */
[----:B------:R-:W-:-:S04]  /*9af0*/  IADD3 R16, P5, P4, R132, R10, R5 ;  /* 0x0000000a84107210 */ /* 0x000fc80007cbe005 */
[----:B------:R-:W-:Y:S02]  /*9b00*/  IADD3.X R17, R133, R11, R2, P5, P4 ;  /* 0x0000000b85117210 */ /* 0x000fe40002fe8402 */
[----:B------:R-:W-:Y:S02]  /*9b10*/  ISETP.LT.AND P4, PT, R0, c[0x0][0x160], !P3 ;  /* 0x0000580000007a0c */ /* 0x000fe40005f81270 */
[----:B------:R-:W-:-:S04]  /*9b20*/  IADD3 R28, P5, R132, R20, RZ ;  /* 0x00000014841c7210 */ /* 0x000fc80007fbe0ff */
[----:B------:R-:W-:Y:S01]  /*9b30*/  IADD3.X R29, R133, R21, R4, P5, !PT ;  /* 0x00000015851d7210 */ /* 0x000fe20002ffe404 */
[C---:B------:R-:W-:Y:S01]  /*9b40*/  IMAD.WIDE.U32 R20, R0.reuse, c[0x0][0x260], R8 ;  /* 0x0000980000147a25 */ /* 0x040fe200078e0008 */
[----:B------:R-:W-:Y:S01]  /*9b50*/  ISETP.LT.AND P5, PT, R0, c[0x0][0x160], !P2 ;  /* 0x0000580000007a0c */ /* 0x000fe200057a1270 */
[----:B------:R-:W1:Y:S04]  /*9b60*/  LDS.64 R26, [R170] ;  /* 0x00000000aa1a7984 */ /* 0x000e680000000a00 */
[----:B------:R-:W2:Y:S04]  /*9b70*/  LDS.64 R24, [R170+0x100] ;  /* 0x00010000aa187984 */ /* 0x000ea80000000a00 */
[----:B------:R-:W3:Y:S04]  /*9b80*/  LDS.64 R34, [R170+0x200] ;  /* 0x00020000aa227984 */ /* 0x000ee80000000a00 */
[----:B------:R-:W-:Y:S04]  /*9b90*/  LDS.64 R32, [R170+0x300] ;  /* 0x00030000aa207984 */ /* 0x000fe80000000a00 */
[----:B------:R-:W4:Y:S04]  /*9ba0*/  LDS.64 R30, [R170+0x420] ;  /* 0x00042000aa1e7984 */ /* 0x000f280000000a00 */
[----:B------:R-:W4:Y:S04]  /*9bb0*/  LDS.64 R40, [R170+0xd60] ;  /* 0x000d6000aa287984 */ /* 0x000f280000000a00 */
[----:B------:R-:W4:Y:S01]  /*9bc0*/  LDS.64 R38, [R170+0xe60] ;  /* 0x000e6000aa267984 */ /* 0x000f220000000a00 */
[----:B-1----:R-:W1:-:S04]  /*9bd0*/  DMUL R26, R26, R196 ;  /* 0x000000c41a1a7228 */ /* 0x002e480000000000 */
[----:B--2---:R-:W2:-:S03]  /*9be0*/  DMUL R24, R24, R196 ;  /* 0x000000c418187228 */ /* 0x004e860000000000 */
[----:B-1----:R-:W-:Y:S01]  /*9bf0*/  @P4 STG.E.64 [R28.64], R26 ;  /* 0x0000001a1c004986 */ /* 0x002fe2000c101b10 */
[----:B------:R-:W-:Y:S01]  /*9c00*/  IADD3 R36, P4, R132, R20, RZ ;  /* 0x0000001484247210 */ /* 0x000fe20007f9e0ff */
[-C--:B---3--:R-:W1:Y:S02]  /*9c10*/  DMUL R34, R34, R196.reuse ;  /* 0x000000c422227228 */ /* 0x088e640000000000 */
[----:B------:R-:W3:Y:S01]  /*9c20*/  LDS.64 R26, [R170+0x520] ;  /* 0x00052000aa1a7984 */ /* 0x000ee20000000a00 */
[----:B------:R-:W-:Y:S01]  /*9c30*/  IADD3.X R37, R133, R4, R21, P4, !PT ;  /* 0x0000000485257210 */ /* 0x000fe200027fe415 */
[C---:B------:R-:W-:Y:S01]  /*9c40*/  IMAD.WIDE.U32 R20, R0.reuse, c[0x0][0x260], R12 ;  /* 0x0000980000147a25 */ /* 0x040fe200078e000c */
[----:B------:R-:W-:Y:S01]  /*9c50*/  ISETP.LT.AND P4, PT, R0, c[0x0][0x160], !P1 ;  /* 0x0000580000007a0c */ /* 0x000fe20004f81270 */
[-C--:B----4-:R-:W-:Y:S02]  /*9c60*/  DMUL R30, R30, R196.reuse ;  /* 0x000000c41e1e7228 */ /* 0x090fe40000000000 */
[----:B--2---:R2:W-:Y:S02]  /*9c70*/  @P5 STG.E.64 [R36.64], R24 ;  /* 0x0000001824005986 */ /* 0x0045e4000c101b10 */
[----:B------:R-:W-:-:S02]  /*9c80*/  DMUL R40, R40, R196 ;  /* 0x000000c428287228 */ /* 0x000fc40000000000 */
[----:B------:R-:W4:Y:S02]  /*9c90*/  LDS.64 R24, [R170+0x620] ;  /* 0x00062000aa187984 */ /* 0x000f240000000a00 */
[----:B------:R-:W-:Y:S01]  /*9ca0*/  DMUL R38, R38, R196 ;  /* 0x000000c426267228 */ /* 0x000fe20000000000 */
[----:B--2---:R-:W-:-:S04]  /*9cb0*/  IADD3 R36, P5, R132, R20, RZ ;  /* 0x0000001484247210 */ /* 0x004fc80007fbe0ff */
[----:B------:R-:W-:Y:S01]  /*9cc0*/  IADD3.X R37, R133, R4, R21, P5, !PT ;  /* 0x0000000485257210 */ /* 0x000fe20002ffe415 */
[C---:B------:R-:W-:Y:S01]  /*9cd0*/  IMAD.WIDE.U32 R20, R0.reuse, c[0x0][0x260], R10 ;  /* 0x0000980000147a25 */ /* 0x040fe200078e000a */
[----:B------:R-:W-:Y:S01]  /*9ce0*/  ISETP.LT.AND P5, PT, R0, c[0x0][0x160], !P0 ;  /* 0x0000580000007a0c */ /* 0x000fe200047a1270 */
[-C--:B---3--:R-:W-:Y:S01]  /*9cf0*/  DMUL R26, R26, R196.reuse ;  /* 0x000000c41a1a7228 */ /* 0x088fe20000000000 */
[----:B------:R-:W-:Y:S01]  /*9d00*/  IADD3 R0, R171, 0x11, RZ ;  /* 0x00000011ab007810 */ /* 0x000fe20007ffe0ff */
[----:B-1----:R1:W-:Y:S04]  /*9d10*/  @P4 STG.E.64 [R36.64], R34 ;  /* 0x0000002224004986 */ /* 0x0023e8000c101b10 */
[----:B------:R-:W2:Y:S01]  /*9d20*/  LDS.64 R36, [R170+0x720] ;  /* 0x00072000aa247984 */ /* 0x000ea20000000a00 */
[----:B----4-:R-:W-:Y:S01]  /*9d30*/  DMUL R24, R24, R196 ;  /* 0x000000c418187228 */ /* 0x010fe20000000000 */
[----:B-1----:R-:W-:-:S04]  /*9d40*/  IADD3 R34, P4, R132, R20, RZ ;  /* 0x0000001484227210 */ /* 0x002fc80007f9e0ff */
[----:B------:R-:W-:Y:S01]  /*9d50*/  IADD3.X R35, R133, R4, R21, P4, !PT ;  /* 0x0000000485237210 */ /* 0x000fe200027fe415 */
[----:B------:R1:W3:Y:S01]  /*9d60*/  DMUL R20, R32, R196 ;  /* 0x000000c420147228 */ /* 0x0002e20000000000 */
[----:B------:R-:W-:Y:S01]  /*9d70*/  ISETP.LT.AND P4, PT, R0, c[0x0][0x160], !P3 ;  /* 0x0000580000007a0c */ /* 0x000fe20005f81270 */
[----:B-1----:R-:W1:Y:S01]  /*9d80*/  LDS.64 R32, [R170+0x840] ;  /* 0x00084000aa207984 */ /* 0x002e620000000a00 */
[----:B------:R-:W-:-:S04]  /*9d90*/  IADD3 R4, R171, 0x18, RZ ;  /* 0x00000018ab047810 */ /* 0x000fc80007ffe0ff */
[----:B---3--:R3:W-:Y:S01]  /*9da0*/  @P5 STG.E.64 [R34.64], R20 ;  /* 0x0000001422005986 */ /* 0x0087e2000c101b10 */
[----:B------:R-:W-:Y:S01]  /*9db0*/  ISETP.LT.AND P5, PT, R0, c[0x0][0x160], !P2 ;  /* 0x0000580000007a0c */ /* 0x000fe200057a1270 */
[----:B------:R-:W-:Y:S01]  /*9dc0*/  IMAD.WIDE.U32 R14, R4, c[0x0][0x260], R14 ;  /* 0x00009800040e7a25 */ /* 0x000fe200078e000e */
[----:B--2---:R-:W2:-:S04]  /*9dd0*/  DMUL R36, R36, R196 ;  /* 0x000000c424247228 */ /* 0x004e880000000000 */
[----:B------:R4:W-:Y:S04]  /*9de0*/  @P4 STG.E.64 [R6.64], R30 ;  /* 0x0000001e06004986 */ /* 0x0009e8000c101b10 */
[----:B------:R-:W2:Y:S01]  /*9df0*/  LDS.64 R30, [R170+0x940] ;  /* 0x00094000aa1e7984 */ /* 0x000ea20000000a00 */
[----:B---3--:R-:W-:-:S04]  /*9e00*/  IADD3 R20, P4, R28, UR9, RZ ;  /* 0x000000091c147c10 */ /* 0x008fc8000ff9e0ff */
[----:B------:R-:W-:Y:S01]  /*9e10*/  IADD3.X R21, R29, UR8, RZ, P4, !PT ;  /* 0x000000081d157c10 */ /* 0x000fe2000a7fe4ff */
[----:B------:R-:W-:Y:S01]  /*9e20*/  IMAD.WIDE.U32 R28, R4, R3, c[0x0][0x290] ;  /* 0x0000a400041c7625 */ /* 0x000fe200078e0003 */
[----:B------:R-:W-:Y:S01]  /*9e30*/  ISETP.LT.AND P4, PT, R0, c[0x0][0x160], !P1 ;  /* 0x0000580000007a0c */ /* 0x000fe20004f81270 */
[-C--:B-1----:R-:W1:Y:S01]  /*9e40*/  DMUL R32, R32, R196.reuse ;  /* 0x000000c420207228 */ /* 0x082e620000000000 */
[C---:B----4-:R-:W-:Y:S01]  /*9e50*/  IADD3 R6, R171.reuse, 0x12, RZ ;  /* 0x00000012ab067810 */ /* 0x050fe20007ffe0ff */
[----:B------:R3:W-:Y:S01]  /*9e60*/  @P5 STG.E.64 [R20.64], R26 ;  /* 0x0000001a14005986 */ /* 0x0007e2000c101b10 */
[----:B------:R-:W-:Y:S01]  /*9e70*/  IADD3 R3, R171, 0x13, RZ ;  /* 0x00000013ab037810 */ /* 0x000fe20007ffe0ff */
[----:B--2---:R-:W2:Y:S01]  /*9e80*/  DMUL R30, R30, R196 ;  /* 0x000000c41e1e7228 */ /* 0x004ea20000000000 */
[----:B---3--:R-:W-:-:S04]  /*9e90*/  IADD3 R26, P5, R34, UR4, RZ ;  /* 0x00000004221a7c10 */ /* 0x008fc8000ffbe0ff */
[----:B------:R-:W-:Y:S02]  /*9ea0*/  IADD3.X R27, R35, UR5, RZ, P5, !PT ;  /* 0x00000005231b7c10 */ /* 0x000fe4000affe4ff */
[----:B------:R-:W-:Y:S02]  /*9eb0*/  ISETP.LT.AND P5, PT, R0, c[0x0][0x160], !P0 ;  /* 0x0000580000007a0c */ /* 0x000fe400047a1270 */
[----:B------:R-:W-:Y:S01]  /*9ec0*/  SHF.R.S32.HI R0, RZ, 0x1f, R4 ;  /* 0x0000001fff007819 */ /* 0x000fe20000011404 */
[----:B------:R-:W-:Y:S01]  /*9ed0*/  @P4 STG.E.64 [R26.64], R24 ;  /* 0x000000181a004986 */ /* 0x000fe2000c101b10 */
[----:B------:R-:W-:-:S03]  /*9ee0*/  ISETP.LT.AND P4, PT, R6, c[0x0][0x160], !P3 ;  /* 0x0000580006007a0c */ /* 0x000fc60005f81270 */
[----:B------:R-:W3:Y:S01]  /*9ef0*/  LDS.64 R24, [R170+0xa40] ;  /* 0x000a4000aa187984 */ /* 0x000ee20000000a00 */
[----:B------:R-:W-:-:S04]  /*9f00*/  IMAD R0, R0, c[0x0][0x260], RZ ;  /* 0x0000980000007a24 */ /* 0x000fc800078e02ff */
[----:B------:R-:W-:Y:S01]  /*9f10*/  IMAD R0, R4, c[0x0][0x264], R0 ;  /* 0x0000990004007a24 */ /* 0x000fe200078e0200 */
[----:B------:R4:W-:Y:S01]  /*9f20*/  @P5 STG.E.64 [R18.64], R36 ;  /* 0x0000002412005986 */ /* 0x0009e2000c101b10 */
[----:B------:R-:W-:-:S03]  /*9f30*/  ISETP.LT.AND P5, PT, R6, c[0x0][0x160], !P2 ;  /* 0x0000580006007a0c */ /* 0x000fc600057a1270 */
[----:B-1----:R-:W-:Y:S04]  /*9f40*/  @P4 STG.E.64 [R22.64], R32 ;  /* 0x0000002016004986 */ /* 0x002fe8000c101b10 */
[----:B------:R-:W1:Y:S04]  /*9f50*/  LDS.64 R22, [R170+0xb40] ;  /* 0x000b4000aa167984 */ /* 0x000e680000000a00 */
[----:B------:R-:W1:Y:S01]  /*9f60*/  LDS.64 R32, [R170+0xc60] ;  /* 0x000c6000aa207984 */ /* 0x000e620000000a00 */
[----:B----4-:R-:W-:-:S04]  /*9f70*/  IADD3 R18, P4, R26, UR4, RZ ;  /* 0x000000041a127c10 */ /* 0x010fc8000ff9e0ff */
[----:B------:R-:W-:Y:S01]  /*9f80*/  IADD3.X R19, R27, UR5, RZ, P4, !PT ;  /* 0x000000051b137c10 */ /* 0x000fe2000a7fe4ff */
[----:B---3--:R-:W3:Y:S01]  /*9f90*/  DMUL R24, R24, R196 ;  /* 0x000000c418187228 */ /* 0x008ee20000000000 */
[----:B------:R-:W-:-:S03]  /*9fa0*/  IADD3 R5, P4, R5, c[0x0][0x290], RZ ;  /* 0x0000a40005057a10 */ /* 0x000fc60007f9e0ff */
[----:B--2---:R2:W-:Y:S01]  /*9fb0*/  @P5 STG.E.64 [R18.64], R30 ;  /* 0x0000001e12005986 */ /* 0x0045e2000c101b10 */
[----:B------:R-:W-:Y:S02]  /*9fc0*/  IADD3.X R2, R2, c[0x0][0x294], RZ, P4, !PT ;  /* 0x0000a50002027a10 */ /* 0x000fe400027fe4ff */
[----:B------:R-:W-:-:S04]  /*9fd0*/  IADD3 R26, P5, P4, R132, R8, R5 ;  /* 0x00000008841a7210 */ /* 0x000fc80007cbe005 */
[----:B------:R-:W-:Y:S01]  /*9fe0*/  IADD3.X R27, R133, R9, R2, P5, P4 ;  /* 0x00000009851b7210 */ /* 0x000fe20002fe8402 */
[----:B-1----:R-:W1:-:S04]  /*9ff0*/  DMUL R22, R22, R196 ;  /* 0x000000c416167228 */ /* 0x002e480000000000 */
[----:B------:R-:W4:Y:S01]  /*a000*/  DMUL R32, R32, R196 ;  /* 0x000000c420207228 */ /* 0x000f220000000000 */
[----:B--2---:R-:W-:-:S04]  /*a010*/  IADD3 R30, P5, P4, R132, R12, R5 ;  /* 0x0000000c841e7210 */ /* 0x004fc80007cbe005 */
[----:B------:R-:W-:Y:S01]  /*a020*/  IADD3.X R31, R133, R13, R2, P5, P4 ;  /* 0x0000000d851f7210 */ /* 0x000fe20002fe8402 */
[----:B------:R-:W-:Y:S01]  /*a030*/  IMAD.IADD R2, R0, 0x1, R29 ;  /* 0x0000000100027824 */ /* 0x000fe200078e021d */
[----:B------:R-:W-:-:S04]  /*a040*/  IADD3 R36, P5, P4, R132, R220, R28 ;  /* 0x000000dc84247210 */ /* 0x000fc80007cbe01c */
[----:B------:R-:W-:Y:S02]  /*a050*/  IADD3.X R37, R133, R201, R2, P5, P4 ;  /* 0x000000c985257210 */ /* 0x000fe40002fe8402 */
[----:B------:R-:W-:-:S04]  /*a060*/  IADD3 R34, P5, P4, R132, R10, R28 ;  /* 0x0000000a84227210 */ /* 0x000fc80007cbe01c */
[----:B------:R-:W-:Y:S02]  /*a070*/  IADD3.X R35, R133, R11, R2, P5, P4 ;  /* 0x0000000b85237210 */ /* 0x000fe40002fe8402 */
[----:B------:R-:W-:Y:S02]  /*a080*/  IADD3 R20, P5, R20, UR9, RZ ;  /* 0x0000000914147c10 */ /* 0x000fe4000ffbe0ff */
[C---:B------:R-:W-:Y:S02]  /*a090*/  ISETP.LT.AND P4, PT, R6.reuse, c[0x0][0x160], !P1 ;  /* 0x0000580006007a0c */ /* 0x040fe40004f81270 */
[----:B------:R-:W-:Y:S02]  /*a0a0*/  IADD3.X R21, R21, UR8, RZ, P5, !PT ;  /* 0x0000000815157c10 */ /* 0x000fe4000affe4ff */
[----:B------:R-:W-:Y:S02]  /*a0b0*/  ISETP.LT.AND P5, PT, R6, c[0x0][0x160], !P0 ;  /* 0x0000580006007a0c */ /* 0x000fe400047a1270 */
[----:B------:R-:W2:Y:S07]  /*a0c0*/  LDS.64 R6, [R170+0xf60] ;  /* 0x000f6000aa067984 */ /* 0x000eae0000000a00 */
[----:B---3--:R-:W-:Y:S01]  /*a0d0*/  @P4 STG.E.64 [R20.64], R24 ;  /* 0x0000001814004986 */ /* 0x008fe2000c101b10 */
[----:B------:R-:W-:-:S03]  /*a0e0*/  ISETP.LT.AND P4, PT, R3, c[0x0][0x160], !P3 ;  /* 0x0000580003007a0c */ /* 0x000fc60005f81270 */
[----:B-1----:R1:W-:Y:S02]  /*a0f0*/  @P5 STG.E.64 [R16.64], R22 ;  /* 0x0000001610005986 */ /* 0x0023e4000c101b10 */
[----:B-1----:R-:W-:Y:S01]  /*a100*/  IADD3 R16, P5, R18, UR4, RZ ;  /* 0x0000000412107c10 */ /* 0x002fe2000ffbe0ff */
[----:B--2---:R-:W1:-:S03]  /*a110*/  DMUL R6, R6, R196 ;  /* 0x000000c406067228 */ /* 0x004e460000000000 */
[----:B------:R-:W-:Y:S02]  /*a120*/  IADD3.X R17, R19, UR5, RZ, P5, !PT ;  /* 0x0000000513117c10 */ /* 0x000fe4000affe4ff */
[----:B------:R-:W-:-:S03]  /*a130*/  ISETP.LT.AND P5, PT, R3, c[0x0][0x160], !P2 ;  /* 0x0000580003007a0c */ /* 0x000fc600057a1270 */
[----:B----4-:R2:W-:Y:S01]  /*a140*/  @P4 STG.E.64 [R16.64], R32 ;  /* 0x0000002010004986 */ /* 0x0105e2000c101b10 */
[----:B------:R-:W-:-:S09]  /*a150*/  ISETP.LT.AND P4, PT, R3, c[0x0][0x160], !P1 ;  /* 0x0000580003007a0c */ /* 0x000fd20004f81270 */
[----:B------:R-:W-:Y:S01]  /*a160*/  @P5 STG.E.64 [R26.64], R40 ;  /* 0x000000281a005986 */ /* 0x000fe2000c101b10 */
[----:B------:R-:W-:-:S03]  /*a170*/  ISETP.LT.AND P5, PT, R3, c[0x0][0x160], !P0 ;  /* 0x0000580003007a0c */ /* 0x000fc600047a1270 */
[----:B------:R-:W-:Y:S01]  /*a180*/  @P4 STG.E.64 [R30.64], R38 ;  /* 0x000000261e004986 */ /* 0x000fe2000c101b10 */
[----:B--2---:R-:W-:-:S04]  /*a190*/  IADD3 R16, P4, R20, UR9, RZ ;  /* 0x0000000914107c10 */ /* 0x004fc8000ff9e0ff */
[----:B------:R-:W-:Y:S02]  /*a1a0*/  IADD3.X R17, R21, UR8, RZ, P4, !PT ;  /* 0x0000000815117c10 */ /* 0x000fe4000a7fe4ff */
[----:B------:R-:W-:-:S03]  /*a1b0*/  IADD3 R3, P4, R28, c[0x0][0x290], RZ ;  /* 0x0000a4001c037a10 */ /* 0x000fc60007f9e0ff */
[----:B-1----:R1:W-:Y:S01]  /*a1c0*/  @P5 STG.E.64 [R16.64], R6 ;  /* 0x0000000610005986 */ /* 0x0023e2000c101b10 */
[----:B------:R-:W-:-:S03]  /*a1d0*/  IADD3.X R200, R2, c[0x0][0x294], RZ, P4, !PT ;  /* 0x0000a50002c87a10 */ /* 0x000fc600027fe4ff */
[----:B------:R-:W-:Y:S01]  /*a1e0*/  BAR.SYNC.DEFER_BLOCKING 0x0 ;  /* 0x0000000000007b1d */ /* 0x000fe20000010000 */
[----:B------:R-:W-:-:S04]  /*a1f0*/  IADD3 R220, P5, P4, R132, R220, R3 ;  /* 0x000000dc84dc7210 */ /* 0x000fc80007cbe003 */
[----:B------:R-:W-:Y:S01]  /*a200*/  IADD3.X R221, R133, R201, R200, P5, P4 ;  /* 0x000000c985dd7210 */ /* 0x000fe20002fe84c8 */
[----:B------:R-:W-:Y:S01]  /*a210*/  STS.128 [R169.X16], R128 ;  /* 0x00000080a9007388 */ /* 0x000fe2000000cc00 */
[----:B-1----:R-:W-:-:S03]  /*a220*/  IADD3 R16, P5, P4, R132, R10, R3 ;  /* 0x0000000a84107210 */ /* 0x002fc60007cbe003 */
[----:B------:R-:W-:Y:S01]  /*a230*/  STS.128 [R169.X16+0x40], R124 ;  /* 0x0000407ca9007388 */ /* 0x000fe2000000cc00 */
[----:B------:R-:W-:Y:S01]  /*a240*/  IADD3.X R17, R133, R11, R200, P5, P4 ;  /* 0x0000000b85117210 */ /* 0x000fe20002fe84c8 */
[----:B------:R-:W-:Y:S01]  /*a250*/  IMAD.WIDE.U32 R10, R4, c[0x0][0x260], R10 ;  /* 0x00009800040a7a25 */ /* 0x000fe200078e000a */
[----:B------:R-:W-:Y:S01]  /*a260*/  IADD3 R3, P4, R3, c[0x0][0x290], RZ ;  /* 0x0000a40003037a10 */ /* 0x000fe20007f9e0ff */
[----:B------:R-:W-:Y:S03]  /*a270*/  STS.128 [R169.X16+0x80], R120 ;  /* 0x00008078a9007388 */ /* 0x000fe6000000cc00 */
[----:B------:R-:W-:Y:S01]  /*a280*/  IADD3.X R200, R200, c[0x0][0x294], RZ, P4, !PT ;  /* 0x0000a500c8c87a10 */ /* 0x000fe200027fe4ff */
[----:B------:R-:W-:Y:S01]  /*a290*/  STS.128 [R169.X16+0xc0], R116 ;  /* 0x0000c074a9007388 */ /* 0x000fe2000000cc00 */
[----:B------:R-:W-:-:S03]  /*a2a0*/  IADD3 R20, P5, P4, R132, R8, R3 ;  /* 0x0000000884147210 */ /* 0x000fc60007cbe003 */
[----:B------:R-:W-:Y:S01]  /*a2b0*/  STS.128 [R169.X16+0x100], R112 ;  /* 0x00010070a9007388 */ /* 0x000fe2000000cc00 */
[C---:B------:R-:W-:Y:S01]  /*a2c0*/  IADD3.X R21, R133.reuse, R9, R200, P5, P4 ;  /* 0x0000000985157210 */ /* 0x040fe20002fe84c8 */
[----:B------:R-:W-:Y:S01]  /*a2d0*/  IMAD.WIDE.U32 R8, R4, c[0x0][0x260], R8 ;  /* 0x0000980004087a25 */ /* 0x000fe200078e0008 */
[----:B------:R-:W-:Y:S01]  /*a2e0*/  IADD3 R2, P5, P4, R132, R12, R3 ;  /* 0x0000000c84027210 */ /* 0x000fe20007cbe003 */
[----:B------:R-:W-:Y:S03]  /*a2f0*/  STS.128 [R169.X16+0x140], R108 ;  /* 0x0001406ca9007388 */ /* 0x000fe6000000cc00 */
[C---:B------:R-:W-:Y:S01]  /*a300*/  IADD3.X R3, R133.reuse, R13, R200, P5, P4 ;  /* 0x0000000d85037210 */ /* 0x040fe20002fe84c8 */
[----:B------:R-:W-:Y:S01]  /*a310*/  STS.128 [R169.X16+0x180], R104 ;  /* 0x00018068a9007388 */ /* 0x000fe2000000cc00 */
[C---:B------:R-:W-:Y:S01]  /*a320*/  ISETP.LT.AND P4, PT, R4.reuse, c[0x0][0x160], !P3 ;  /* 0x0000580004007a0c */ /* 0x040fe20005f81270 */
[----:B------:R-:W-:Y:S01]  /*a330*/  IMAD.WIDE.U32 R12, R4, c[0x0][0x260], R12 ;  /* 0x00009800040c7a25 */ /* 0x000fe200078e000c */
[----:B------:R-:W-:Y:S01]  /*a340*/  IADD3 R14, P5, R132, R14, RZ ;  /* 0x0000000e840e7210 */ /* 0x000fe20007fbe0ff */
[----:B------:R-:W-:Y:S03]  /*a350*/  STS.128 [R169.X16+0x1c0], R100 ;  /* 0x0001c064a9007388 */ /* 0x000fe6000000cc00 */
[----:B------:R-:W-:Y:S01]  /*a360*/  IADD3.X R15, R133, R15, R0, P5, !PT ;  /* 0x0000000f850f7210 */ /* 0x000fe20002ffe400 */
[----:B------:R-:W-:Y:S01]  /*a370*/  BAR.SYNC.DEFER_BLOCKING 0x0 ;  /* 0x0000000000007b1d */ /* 0x000fe20000010000 */
[----:B------:R-:W-:-:S05]  /*a380*/  ISETP.LT.AND P5, PT, R4, c[0x0][0x160], !P2 ;  /* 0x0000580004007a0c */ /* 0x000fca00057a1270 */
[----:B------:R-:W1:Y:S04]  /*a390*/  LDS.64 R6, [R170] ;  /* 0x00000000aa067984 */ /* 0x000e680000000a00 */
[----:B------:R-:W2:Y:S04]  /*a3a0*/  LDS.64 R18, [R170+0x100] ;  /* 0x00010000aa127984 */ /* 0x000ea80000000a00 */
[----:B------:R-:W3:Y:S04]  /*a3b0*/  LDS.64 R22, [R170+0x200] ;  /* 0x00020000aa167984 */ /* 0x000ee80000000a00 */
[----:B------:R-:W4:Y:S01]  /*a3c0*/  LDS.64 R24, [R170+0x300] ;  /* 0x00030000aa187984 */ /* 0x000f220000000a00 */
[----:B-1----:R1:W1:-:S03]  /*a3d0*/  DMUL R26, R6, R196 ;  /* 0x000000c4061a7228 */ /* 0x0022460000000000 */
[----:B-1----:R-:W1:Y:S01]  /*a3e0*/  LDS.64 R6, [R170+0x420] ;  /* 0x00042000aa067984 */ /* 0x002e620000000a00 */
[----:B--2---:R-:W2:-:S03]  /*a3f0*/  DMUL R18, R18, R196 ;  /* 0x000000c412127228 */ /* 0x004e860000000000 */
[----:B------:R-:W-:Y:S01]  /*a400*/  @P4 STG.E.64 [R14.64], R26 ;  /* 0x0000001a0e004986 */ /* 0x000fe2000c101b10 */
[----:B------:R-:W-:Y:S01]  /*a410*/  IADD3 R8, P4, R132, R8, RZ ;  /* 0x0000000884087210 */ /* 0x000fe20007f9e0ff */
[-C--:B---3--:R-:W3:Y:S02]  /*a420*/  DMUL R22, R22, R196.reuse ;  /* 0x000000c416167228 */ /* 0x088ee40000000000 */
[----:B------:R-:W3:Y:S01]  /*a430*/  LDS.64 R26, [R170+0x520] ;  /* 0x00052000aa1a7984 */ /* 0x000ee20000000a00 */
[----:B------:R-:W-:Y:S01]  /*a440*/  IADD3.X R9, R133, R0, R9, P4, !PT ;  /* 0x0000000085097210 */ /* 0x000fe200027fe409 */
[----:B----4-:R-:W4:Y:S01]  /*a450*/  DMUL R24, R24, R196 ;  /* 0x000000c418187228 */ /* 0x010f220000000000 */
[----:B------:R-:W-:-:S03]  /*a460*/  ISETP.LT.AND P4, PT, R4, c[0x0][0x160], !P1 ;  /* 0x0000580004007a0c */ /* 0x000fc60004f81270 */
[----:B--2---:R2:W-:Y:S01]  /*a470*/  @P5 STG.E.64 [R8.64], R18 ;  /* 0x0000001208005986 */ /* 0x0045e2000c101b10 */
[----:B-1----:R-:W1:Y:S01]  /*a480*/  DMUL R6, R6, R196 ;  /* 0x000000c406067228 */ /* 0x002e620000000000 */
[----:B--2---:R-:W-:-:S04]  /*a490*/  IADD3 R8, P5, R132, R12, RZ ;  /* 0x0000000c84087210 */ /* 0x004fc80007fbe0ff */
[----:B------:R-:W-:Y:S01]  /*a4a0*/  IADD3.X R9, R133, R0, R13, P5, !PT ;  /* 0x0000000085097210 */ /* 0x000fe20002ffe40d */
[----:B---3--:R-:W2:Y:S01]  /*a4b0*/  DMUL R26, R26, R196 ;  /* 0x000000c41a1a7228 */ /* 0x008ea20000000000 */
[----:B------:R-:W-:Y:S01]  /*a4c0*/  LDS.64 R12, [R170+0x620] ;  /* 0x00062000aa0c7984 */ /* 0x000fe20000000a00 */
[----:B------:R-:W-:Y:S02]  /*a4d0*/  ISETP.LT.AND P5, PT, R4, c[0x0][0x160], !P0 ;  /* 0x0000580004007a0c */ /* 0x000fe400047a1270 */
[----:B------:R-:W-:Y:S01]  /*a4e0*/  IADD3 R4, R171, 0x19, RZ ;  /* 0x00000019ab047810 */ /* 0x000fe20007ffe0ff */
[----:B------:R-:W-:Y:S01]  /*a4f0*/  @P4 STG.E.64 [R8.64], R22 ;  /* 0x0000001608004986 */ /* 0x000fe2000c101b10 */
[----:B------:R-:W-:-:S03]  /*a500*/  IADD3 R132, P4, R132, R10, RZ ;  /* 0x0000000a84847210 */ /* 0x000fc60007f9e0ff */
[----:B------:R-:W-:Y:S01]  /*a510*/  LDS.64 R8, [R170+0x720] ;  /* 0x00072000aa087984 */ /* 0x000fe20000000a00 */
[----:B------:R-:W-:Y:S02]  /*a520*/  IADD3.X R133, R133, R0, R11, P4, !PT ;  /* 0x0000000085857210 */ /* 0x000fe400027fe40b */
[C---:B------:R-:W-:Y:S01]  /*a530*/  ISETP.LT.AND P4, PT, R4.reuse, c[0x0][0x160], !P3 ;  /* 0x0000580004007a0c */ /* 0x040fe20005f81270 */
[----:B------:R-:W3:Y:S01]  /*a540*/  LDS.64 R10, [R170+0x840] ;  /* 0x00084000aa0a7984 */ /* 0x000ee20000000a00 */
[C---:B------:R-:W-:Y:S02]  /*a550*/  IADD3 R0, R171.reuse, 0x1a, RZ ;  /* 0x0000001aab007810 */ /* 0x040fe40007ffe0ff */
[----:B------:R-:W-:Y:S01]  /*a560*/  IADD3 R171, R171, 0x1b, RZ ;  /* 0x0000001babab7810 */ /* 0x000fe20007ffe0ff */
[----:B----4-:R-:W-:Y:S01]  /*a570*/  @P5 STG.E.64 [R132.64], R24 ;  /* 0x0000001884005986 */ /* 0x010fe2000c101b10 */
[----:B------:R-:W-:-:S03]  /*a580*/  ISETP.LT.AND P5, PT, R4, c[0x0][0x160], !P2 ;  /* 0x0000580004007a0c */ /* 0x000fc600057a1270 */
[----:B------:R-:W4:Y:S04]  /*a590*/  LDS.64 R22, [R170+0xa40] ;  /* 0x000a4000aa167984 */ /* 0x000f280000000a00 */
[----:B-1----:R-:W-:Y:S01]  /*a5a0*/  @P4 STG.E.64 [R36.64], R6 ;  /* 0x0000000624004986 */ /* 0x002fe2000c101b10 */
[----:B------:R-:W-:-:S03]  /*a5b0*/  IADD3 R14, P4, R14, UR9, RZ ;  /* 0x000000090e0e7c10 */ /* 0x000fc6000ff9e0ff */
[----:B------:R-:W1:Y:S01]  /*a5c0*/  LDS.64 R6, [R170+0x940] ;  /* 0x00094000aa067984 */ /* 0x000e620000000a00 */
[----:B------:R-:W-:Y:S02]  /*a5d0*/  IADD3.X R15, R15, UR8, RZ, P4, !PT ;  /* 0x000000080f0f7c10 */ /* 0x000fe4000a7fe4ff */
[----:B------:R-:W-:Y:S01]  /*a5e0*/  ISETP.LT.AND P4, PT, R4, c[0x0][0x160], !P1 ;  /* 0x0000580004007a0c */ /* 0x000fe20004f81270 */
[----:B------:R-:W1:Y:S04]  /*a5f0*/  LDS.64 R24, [R170+0xc60] ;  /* 0x000c6000aa187984 */ /* 0x000e680000000a00 */
[----:B--2---:R2:W-:Y:S01]  /*a600*/  @P5 STG.E.64 [R14.64], R26 ;  /* 0x0000001a0e005986 */ /* 0x0045e2000c101b10 */
[----:B------:R-:W-:-:S04]  /*a610*/  IADD3 R18, P5, R132, UR4, RZ ;  /* 0x0000000484127c10 */ /* 0x000fc8000ffbe0ff */
[----:B------:R-:W-:Y:S02]  /*a620*/  IADD3.X R19, R133, UR5, RZ, P5, !PT ;  /* 0x0000000585137c10 */ /* 0x000fe4000affe4ff */
[----:B------:R-:W-:Y:S02]  /*a630*/  ISETP.LT.AND P5, PT, R4, c[0x0][0x160], !P0 ;  /* 0x0000580004007a0c */ /* 0x000fe400047a1270 */
[----:B------:R-:W1:Y:S01]  /*a640*/  LDS.64 R4, [R170+0xd60] ;  /* 0x000d6000aa047984 */ /* 0x000e620000000a00 */
[----:B---3--:R-:W-:-:S04]  /*a650*/  DMUL R10, R10, R196 ;  /* 0x000000c40a0a7228 */ /* 0x008fc80000000000 */
[----:B----4-:R-:W-:-:S04]  /*a660*/  DMUL R22, R22, R196 ;  /* 0x000000c416167228 */ /* 0x010fc80000000000 */
[-C--:B--2---:R2:W3:Y:S02]  /*a670*/  DMUL R26, R12, R196.reuse ;  /* 0x000000c40c1a7228 */ /* 0x0844e40000000000 */
[----:B--2---:R-:W2:Y:S02]  /*a680*/  LDS.64 R12, [R170+0xb40] ;  /* 0x000b4000aa0c7984 */ /* 0x004ea40000000a00 */
[----:B-1----:R-:W-:-:S03]  /*a690*/  DMUL R6, R6, R196 ;  /* 0x000000c406067228 */ /* 0x002fc60000000000 */
[----:B---3--:R1:W-:Y:S01]  /*a6a0*/  @P4 STG.E.64 [R18.64], R26 ;  /* 0x0000001a12004986 */ /* 0x0083e2000c101b10 */
[----:B------:R-:W-:Y:S01]  /*a6b0*/  ISETP.LT.AND P4, PT, R0, c[0x0][0x160], !P3 ;  /* 0x0000580000007a0c */ /* 0x000fe20005f81270 */
[----:B------:R-:W-:Y:S01]  /*a6c0*/  DMUL R24, R24, R196 ;  /* 0x000000c418187228 */ /* 0x000fe20000000000 */
[----:B------:R-:W-:-:S03]  /*a6d0*/  ISETP.LT.AND P3, PT, R171, c[0x0][0x160], !P3 ;  /* 0x00005800ab007a0c */ /* 0x000fc60005f61270 */
[----:B------:R-:W-:-:S04]  /*a6e0*/  DMUL R4, R4, R196 ;  /* 0x000000c404047228 */ /* 0x000fc80000000000 */
[-C--:B-1----:R1:W3:Y:S02]  /*a6f0*/  DMUL R26, R8, R196.reuse ;  /* 0x000000c4081a7228 */ /* 0x0822e40000000000 */
[----:B-1----:R-:W1:Y:S02]  /*a700*/  LDS.64 R8, [R170+0xf60] ;  /* 0x000f6000aa087984 */ /* 0x002e640000000a00 */
[----:B--2---:R-:W2:-:S03]  /*a710*/  DMUL R12, R12, R196 ;  /* 0x000000c40c0c7228 */ /* 0x004e860000000000 */
[----:B---3--:R-:W-:Y:S01]  /*a720*/  @P5 STG.E.64 [R34.64], R26 ;  /* 0x0000001a22005986 */ /* 0x008fe2000c101b10 */
[----:B------:R-:W-:Y:S02]  /*a730*/  ISETP.LT.AND P5, PT, R0, c[0x0][0x160], !P2 ;  /* 0x0000580000007a0c */ /* 0x000fe400057a1270 */
[----:B------:R-:W-:Y:S01]  /*a740*/  ISETP.LT.AND P2, PT, R171, c[0x0][0x160], !P2 ;  /* 0x00005800ab007a0c */ /* 0x000fe20005741270 */
[----:B------:R-:W3:Y:S04]  /*a750*/  LDS.64 R26, [R170+0xe60] ;  /* 0x000e6000aa1a7984 */ /* 0x000ee80000000a00 */
[----:B------:R4:W-:Y:S01]  /*a760*/  @P4 STG.E.64 [R220.64], R10 ;  /* 0x0000000adc004986 */ /* 0x0009e2000c101b10 */
[----:B-1----:R-:W-:Y:S01]  /*a770*/  DMUL R8, R8, R196 ;  /* 0x000000c408087228 */ /* 0x002fe20000000000 */
[----:B----4-:R-:W-:-:S04]  /*a780*/  IADD3 R10, P4, R18, UR4, RZ ;  /* 0x00000004120a7c10 */ /* 0x010fc8000ff9e0ff */
[----:B------:R-:W-:Y:S02]  /*a790*/  IADD3.X R11, R19, UR5, RZ, P4, !PT ;  /* 0x00000005130b7c10 */ /* 0x000fe4000a7fe4ff */
[----:B------:R-:W-:Y:S01]  /*a7a0*/  IADD3 R14, P4, R14, UR9, RZ ;  /* 0x000000090e0e7c10 */ /* 0x000fe2000ff9e0ff */
[----:B---3--:R-:W1:Y:S02]  /*a7b0*/  DMUL R26, R26, R196 ;  /* 0x000000c41a1a7228 */ /* 0x008e640000000000 */
[----:B------:R3:W-:Y:S01]  /*a7c0*/  @P5 STG.E.64 [R10.64], R6 ;  /* 0x000000060a005986 */ /* 0x0007e2000c101b10 */
[C---:B------:R-:W-:Y:S02]  /*a7d0*/  ISETP.LT.AND P5, PT, R0.reuse, c[0x0][0x160], !P1 ;  /* 0x0000580000007a0c */ /* 0x040fe40004fa1270 */
[----:B------:R-:W-:Y:S02]  /*a7e0*/  IADD3.X R15, R15, UR8, RZ, P4, !PT ;  /* 0x000000080f0f7c10 */ /* 0x000fe4000a7fe4ff */
[----:B------:R-:W-:-:S02]  /*a7f0*/  ISETP.LT.AND P4, PT, R0, c[0x0][0x160], !P0 ;  /* 0x0000580000007a0c */ /* 0x000fc40004781270 */
[C---:B------:R-:W-:Y:S02]  /*a800*/  ISETP.LT.AND P1, PT, R171.reuse, c[0x0][0x160], !P1 ;  /* 0x00005800ab007a0c */ /* 0x040fe40004f21270 */
[----:B------:R-:W-:-:S05]  /*a810*/  ISETP.LT.AND P0, PT, R171, c[0x0][0x160], !P0 ;  /* 0x00005800ab007a0c */ /* 0x000fca0004701270 */
[----:B------:R1:W-:Y:S04]  /*a820*/  @P5 STG.E.64 [R14.64], R22 ;  /* 0x000000160e005986 */ /* 0x0003e8000c101b10 */
[----:B--2---:R2:W-:Y:S01]  /*a830*/  @P4 STG.E.64 [R16.64], R12 ;  /* 0x0000000c10004986 */ /* 0x0045e2000c101b10 */
[----:B---3--:R-:W-:Y:S02]  /*a840*/  IADD3 R6, P5, R10, UR4, RZ ;  /* 0x000000040a067c10 */ /* 0x008fe4000ffbe0ff */
[----:B------:R-:W-:Y:S02]  /*a850*/  IADD3 R10, P4, R14, UR9, RZ ;  /* 0x000000090e0a7c10 */ /* 0x000fe4000ff9e0ff */
[----:B------:R-:W-:Y:S02]  /*a860*/  IADD3.X R7, R11, UR5, RZ, P5, !PT ;  /* 0x000000050b077c10 */ /* 0x000fe4000affe4ff */
[----:B------:R-:W-:-:S03]  /*a870*/  IADD3.X R11, R15, UR8, RZ, P4, !PT ;  /* 0x000000080f0b7c10 */ /* 0x000fc6000a7fe4ff */
[----:B------:R2:W-:Y:S04]  /*a880*/  @P3 STG.E.64 [R6.64], R24 ;  /* 0x0000001806003986 */ /* 0x0005e8000c101b10 */
[----:B------:R2:W-:Y:S04]  /*a890*/  @P2 STG.E.64 [R20.64], R4 ;  /* 0x0000000414002986 */ /* 0x0005e8000c101b10 */
[----:B-1----:R2:W-:Y:S04]  /*a8a0*/  @P1 STG.E.64 [R2.64], R26 ;  /* 0x0000001a02001986 */ /* 0x0025e8000c101b10 */
[----:B------:R2:W-:Y:S02]  /*a8b0*/  @P0 STG.E.64 [R10.64], R8 ;  /* 0x000000080a000986 */ /* 0x0005e4000c101b10 */
.L_x_54:
[----:B---3--:R-:W-:Y:S05]  /*a8c0*/  BSYNC B0 ;  /* 0x0000000000007941 */ /* 0x008fea0003800000 */
.L_x_52:
[----:B------:R-:W-:-:S13]  /*a8d0*/  LOP3.LUT P0, RZ, R172, 0x2000, RZ, 0xc0, !PT ;  /* 0x00002000acff7812 */ /* 0x000fda000780c0ff */
[----:B------:R-:W-:Y:S05]  /*a8e0*/  @!P0 EXIT ;  /* 0x000000000000894d */ /* 0x000fea0003800000 */
[----:B------:R-:W3:Y:S01]  /*a8f0*/  S2R R0, SR_TID.X ;  /* 0x0000000000007919 */ /* 0x000ee20000002100 */
[----:B------:R-:W-:-:S03]  /*a900*/  IADD3 R180, R180, 0x1, RZ ;  /* 0x00000001b4b47810 */ /* 0x000fc60007ffe0ff */
[----:B------:R-:W-:Y:S01]  /*a910*/  BAR.SYNC.DEFER_BLOCKING 0x0 ;  /* 0x0000000000007b1d */ /* 0x000fe20000010000 */
[----:B------:R-:W-:-:S04]  /*a920*/  ISETP.NE.AND P1, PT, R180, c[0x0][0x174], PT ;  /* 0x00005d00b4007a0c */ /* 0x000fc80003f25270 */
[----:B------:R-:W-:Y:S02]  /*a930*/  SEL R180, R180, RZ, P1 ;  /* 0x000000ffb4b47207 */ /* 0x000fe40000800000 */
[----:B---3--:R-:W-:-:S13]  /*a940*/  ISETP.GT.AND P0, PT, R0, RZ, PT ;  /* 0x000000ff0000720c */ /* 0x008fda0003f04270 */
[----:B------:R-:W-:Y:S05]  /*a950*/  @P0 EXIT ;  /* 0x000000000000094d */ /* 0x000fea0003800000 */
[----:B------:R-:W-:Y:S01]  /*a960*/  @!PT LDS RZ, [RZ] ;  /* 0x00000000fffff984 */ /* 0x000fe20000000800 */
[----:B------:R-:W-:Y:S01]  /*a970*/  @!PT LDS RZ, [RZ] ;  /* 0x00000000fffff984 */ /* 0x000fe20000000800 */
[----:B------:R-:W-:Y:S01]  /*a980*/  @!PT LDS RZ, [RZ] ;  /* 0x00000000fffff984 */ /* 0x000fe20000000800 */
[----:B------:R-:W-:Y:S01]  /*a990*/  @!PT LDS RZ, [RZ] ;  /* 0x00000000fffff984 */ /* 0x000fe20000000800 */
[----:B------:R-:W-:Y:S06]  /*a9a0*/  MEMBAR.ALL.GPU ;  /* 0x0000000000007992 */ /* 0x000fec000000a000 */
[----:B------:R-:W-:-:S00]  /*a9b0*/  ERRBAR ;  /* 0x00000000000079ab */ /* 0x000fc00000000000 */
[----:B----4-:R-:W-:Y:S01]  /*a9c0*/  STG.E.STRONG.GPU [R192.64], R180 ;  /* 0x000000b4c0007986 */ /* 0x010fe2000c10f910 */
[----:B------:R-:W-:Y:S05]  /*a9d0*/  EXIT ;  /* 0x000000000000794d */ /* 0x000fea0003800000 */
.L_x_55:
        /* <DEDUP_REMOVED lines=10> */
.L_x_56:


//--------------------- .nv.shared._ZN7cutlass9reference6device6kernel4GemmINS_9TensorRefIdNS_6layout22AffineRank2ColumnMajorEEENS4_IdNS5_19AffineRank2RowMajorEEENS4_IdNS5_11AffineRankNILi2EEEEEddNS_11MatrixShapeILi4ELi4EEENS_12multiply_addIdddEENS_16NumericConverterIddLNS_15FloatRoundStyleE2EEEEEvNS_4gemm9GemmCoordET2_T_T0_SM_T1_SP_T3_ --------------------------
	.section	.nv.shared._ZN7cutlass9reference6device6kernel4GemmINS_9TensorRefIdNS_6layout22AffineRank2ColumnMajorEEENS4_IdNS5_19AffineRank2RowMajorEEENS4_IdNS5_11AffineRankNILi2EEEEEddNS_11MatrixShapeILi4ELi4EEENS_12multiply_addIdddEENS_16NumericConverterIddLNS_15FloatRoundStyleE2EEEEEvNS_4gemm9GemmCoordET2_T_T0_SM_T1_SP_T3_,"aw",@nobits
	.sectionflags	@""
	.align	16


//--------------------- .nv.global                --------------------------
	.section	.nv.global,"aw",@nobits
.nv.global:
	.type		_ZN33_INTERNAL_987f72b4_4_k_cu__Z3runv4cute1_E,@object
	.size		_ZN33_INTERNAL_987f72b4_4_k_cu__Z3runv4cute1_E,(_ZN33_INTERNAL_987f72b4_4_k_cu__Z3runv4cuda3std3__45__cpo6cbeginE - _ZN33_INTERNAL_987f72b4_4_k_cu__Z3runv4cute1_E)
_ZN33_INTERNAL_987f72b4_4_k_cu__Z3runv4cute1_E:
	.zero		1
	.type		_ZN33_INTERNAL_987f72b4_4_k_cu__Z3runv4cuda3std3__45__cpo6cbeginE,@object
	.size		_ZN33_INTERNAL_987f72b4_4_k_cu__Z3runv4cuda3std3__45__cpo6cbeginE,(_ZN33_INTERNAL_987f72b4_4_k_cu__Z3runv4cuda3std3__48in_placeE - _ZN33_INTERNAL_987f72b4_4_k_cu__Z3runv4cuda3std3__45__cpo6cbeginE)
_ZN33_INTERNAL_987f72b4_4_k_cu__Z3runv4cuda3std3__45__cpo6cbeginE:
	.zero		1
	.type		_ZN33_INTERNAL_987f72b4_4_k_cu__Z3runv4cuda3std3__48in_placeE,@object
	.size		_ZN33_INTERNAL_987f72b4_4_k_cu__Z3runv4cuda3std3__48in_placeE,(_ZN33_INTERNAL_987f72b4_4_k_cu__Z3runv4cuda3std6ranges3__45__cpo9iter_moveE - _ZN33_INTERNAL_987f72b4_4_k_cu__Z3runv4cuda3std3__48in_placeE)
_ZN33_INTERNAL_987f72b4_4_k_cu__Z3runv4cuda3std3__48in_placeE:
	.zero		1
	.type		_ZN33_INTERNAL_987f72b4_4_k_cu__Z3runv4cuda3std6ranges3__45__cpo9iter_moveE,@object
	.size		_ZN33_INTERNAL_987f72b4_4_k_cu__Z3runv4cuda3std6ranges3__45__cpo9iter_moveE,(_ZN33_INTERNAL_987f72b4_4_k_cu__Z3runv4cuda3std3__45__cpo5beginE - _ZN33_INTERNAL_987f72b4_4_k_cu__Z3runv4cuda3std6ranges3__45__cpo9iter_moveE)
_ZN33_INTERNAL_987f72b4_4_k_cu__Z3runv4cuda3std6ranges3__45__cpo9iter_moveE:
	.zero		1
	.type		_ZN33_INTERNAL_987f72b4_4_k_cu__Z3runv4cuda3std3__45__cpo5beginE,@object
	.size		_ZN33_INTERNAL_987f72b4_4_k_cu__Z3runv4cuda3std3__45__cpo5beginE,(_ZN33_INTERNAL_987f72b4_4_k_cu__Z3runv4cuda3std3__435_GLOBAL__N__987f72b4_4_k_cu__Z3runv6ignoreE - _ZN33_INTERNAL_987f72b4_4_k_cu__Z3runv4cuda3std3__45__cpo5beginE)
_ZN33_INTERNAL_987f72b4_4_k_cu__Z3runv4cuda3std3__45__cpo5beginE:
	.zero		1
	.type		_ZN33_INTERNAL_987f72b4_4_k_cu__Z3runv4cuda3std3__435_GLOBAL__N__987f72b4_4_k_cu__Z3runv6ignoreE,@object
	.size		_ZN33_INTERNAL_987f72b4_4_k_cu__Z3runv4cuda3std3__435_GLOBAL__N__987f72b4_4_k_cu__Z3runv6ignoreE,(_ZN33_INTERNAL_987f72b4_4_k_cu__Z3runv4cute7productE - _ZN33_INTERNAL_987f72b4_4_k_cu__Z3runv4cuda3std3__435_GLOBAL__N__987f72b4_4_k_cu__Z3runv6ignoreE)
_ZN33_INTERNAL_987f72b4_4_k_cu__Z3runv4cuda3std3__435_GLOBAL__N__987f72b4_4_k_cu__Z3runv6ignoreE:
	.zero		1
	.type		_ZN33_INTERNAL_987f72b4_4_k_cu__Z3runv4cute7productE,@object
	.size		_ZN33_INTERNAL_987f72b4_4_k_cu__Z3runv4cute7productE,(_ZN33_INTERNAL_987f72b4_4_k_cu__Z3runv4cuda3std3__45__cpo3endE - _ZN33_INTERNAL_987f72b4_4_k_cu__Z3runv4cute7productE)
_ZN33_INTERNAL_987f72b4_4_k_cu__Z3runv4cute7productE:
	.zero		1
	.type		_ZN33_INTERNAL_987f72b4_4_k_cu__Z3runv4cuda3std3__45__cpo3endE,@object
	.size		_ZN33_INTERNAL_987f72b4_4_k_cu__Z3runv4cuda3std3__45__cpo3endE,(_ZN33_INTERNAL_987f72b4_4_k_cu__Z3runv4cuda3std3__419piecewise_constructE - _ZN33_INTERNAL_987f72b4_4_k_cu__Z3runv4cuda3std3__45__cpo3endE)
_ZN33_INTERNAL_987f72b4_4_k_cu__Z3runv4cuda3std3__45__cpo3endE:
	.zero		1
	.type		_ZN33_INTERNAL_987f72b4_4_k_cu__Z3runv4cuda3std3__419piecewise_constructE,@object
	.size		_ZN33_INTERNAL_987f72b4_4_k_cu__Z3runv4cuda3std3__419piecewise_constructE,(_ZN33_INTERNAL_987f72b4_4_k_cu__Z3runv4cuda3std3__45__cpo4cendE - _ZN33_INTERNAL_987f72b4_4_k_cu__Z3runv4cuda3std3__419piecewise_constructE)
_ZN33_INTERNAL_987f72b4_4_k_cu__Z3runv4cuda3std3__419piecewise_constructE:
	.zero		1
	.type		_ZN33_INTERNAL_987f72b4_4_k_cu__Z3runv4cuda3std3__45__cpo4cendE,@object
	.size		_ZN33_INTERNAL_987f72b4_4_k_cu__Z3runv4cuda3std3__45__cpo4cendE,(_ZN33_INTERNAL_987f72b4_4_k_cu__Z3runv4cuda3std6ranges3__45__cpo4swapE - _ZN33_INTERNAL_987f72b4_4_k_cu__Z3runv4cuda3std3__45__cpo4cendE)
_ZN33_INTERNAL_987f72b4_4_k_cu__Z3runv4cuda3std3__45__cpo4cendE:
	.zero		1
	.type		_ZN33_INTERNAL_987f72b4_4_k_cu__Z3runv4cuda3std6ranges3__45__cpo4swapE,@object
	.size		_ZN33_INTERNAL_987f72b4_4_k_cu__Z3runv4cuda3std6ranges3__45__cpo4swapE,(.L_7 - _ZN33_INTERNAL_987f72b4_4_k_cu__Z3runv4cuda3std6ranges3__45__cpo4swapE)
_ZN33_INTERNAL_987f72b4_4_k_cu__Z3runv4cuda3std6ranges3__45__cpo4swapE:
	.zero		1
.L_7:


//--------------------- .nv.shared._ZN7cutlass7Kernel2INS_4gemm6kernel20DefaultGemmUniversalIdNS_6layout22AffineRank2ColumnMajorELNS_16ComplexTransformE0ELi1EdNS4_19AffineRank2RowMajorELS6_0ELi1EdNS4_11AffineRankNILi2EEEdNS_4arch15OpClassTensorOpENSA_4Sm80ENS1_9GemmShapeILi128ELi128ELi16EEENSD_ILi32ELi64ELi16EEENSD_ILi8ELi8ELi4EEENS_8epilogue6thread17LinearCombinationIdLi1EddLNSI_9ScaleType4KindE0ELNS_15FloatRoundStyleE2EdEENS1_11threadblock30GemmIdentityThreadblockSwizzleILi8EEELi3ENSA_13OpMultiplyAddELNS1_23SharedMemoryClearOptionE0ELb0ELb0ELb0ENS4_9NoPermuteEST_ST_vE10SelectBaseISQ_vEEEEvNT_6ParamsE --------------------------
	.section	.nv.shared._ZN7cutlass7Kernel2INS_4gemm6kernel20DefaultGemmUniversalIdNS_6layout22AffineRank2ColumnMajorELNS_16ComplexTransformE0ELi1EdNS4_19AffineRank2RowMajorELS6_0ELi1EdNS4_11AffineRankNILi2EEEdNS_4arch15OpClassTensorOpENSA_4Sm80ENS1_9GemmShapeILi128ELi128ELi16EEENSD_ILi32ELi64ELi16EEENSD_ILi8ELi8ELi4EEENS_8epilogue6thread17LinearCombinationIdLi1EddLNSI_9ScaleType4KindE0ELNS_15FloatRoundStyleE2EdEENS1_11threadblock30GemmIdentityThreadblockSwizzleILi8EEELi3ENSA_13OpMultiplyAddELNS1_23SharedMemoryClearOptionE0ELb0ELb0ELb0ENS4_9NoPermuteEST_ST_vE10SelectBaseISQ_vEEEEvNT_6ParamsE,"aw",@nobits
	.sectionflags	@""
	.align	16
